// auto-generated by cutlass_sweep.gemm — config: {"arch": "sm_100", "cluster_m": 1, "cluster_n": 1, "dtype": "int8", "dtype_b": "int8", "layout": "nt", "stages": 3, "tile_k": 64, "tile_m": 64, "tile_n": 256}
#include "cutlass/cutlass.h"
#include "cutlass/gemm/collective/collective_builder.hpp"
#include "cutlass/gemm/device/gemm_universal_adapter.h"
#include "cutlass/gemm/kernel/gemm_universal.hpp"
#include "cutlass/epilogue/collective/collective_builder.hpp"

using ElemA = int8_t;
using ElemB = int8_t;
using ElemCD = int8_t;
using Acc  = int32_t;
using TileShape    = cute::Shape<cute::_64, cute::_256, cute::_64>;
using ClusterShape = cute::Shape<cute::_1, cute::_1, cute::_1>;

using CollectiveEpilogue = typename cutlass::epilogue::collective::CollectiveBuilder<
    cutlass::arch::Sm100, cutlass::arch::OpClassTensorOp,
    TileShape, ClusterShape,
    cutlass::epilogue::collective::EpilogueTileAuto,
    Acc, Acc,
    ElemCD, cutlass::layout::RowMajor, 128 / cutlass::sizeof_bits<ElemCD>::value,
    ElemCD, cutlass::layout::RowMajor, 128 / cutlass::sizeof_bits<ElemCD>::value,
    cutlass::epilogue::collective::EpilogueScheduleAuto
  >::CollectiveOp;

using CollectiveMainloop = typename cutlass::gemm::collective::CollectiveBuilder<
    cutlass::arch::Sm100, cutlass::arch::OpClassTensorOp,
    ElemA, cutlass::layout::RowMajor, 128 / cutlass::sizeof_bits<ElemA>::value,
    ElemB, cutlass::layout::ColumnMajor, 128 / cutlass::sizeof_bits<ElemB>::value,
    Acc,
    TileShape, ClusterShape,
    cutlass::gemm::collective::StageCount<3>,
    cutlass::gemm::collective::KernelScheduleAuto
  >::CollectiveOp;

using GemmKernel = cutlass::gemm::kernel::GemmUniversal<
    cute::Shape<int,int,int,int>,
    CollectiveMainloop,
    CollectiveEpilogue
>;
using Gemm = cutlass::gemm::device::GemmUniversalAdapter<GemmKernel>;

// Force the device kernel symbol into the cubin without needing a host main.
auto* _anchor = &cutlass::device_kernel<GemmKernel>;


// ===== COMPILED SASS (sm_100a) =====

	.target	sm_100a

	.elftype	@"ET_EXEC"


//--------------------- .note.nv.tkinfo           --------------------------
	.section	.note.nv.tkinfo,"",@"SHT_NOTE"
	.sectionflags	@"SHF_NOTE_NV_TKINFO"
	.tkinfo
        /*0018*/ 	.word	0x00000002
        /*0030*/ 	.string	""
        /*0030*/ 	.string	"ptxas"
        /*0030*/ 	.string	"Cuda compilation tools, release 13.0, V13.0.88"
        /*0030*/ 	.string	"Build cuda_13.0.r13.0/compiler.36424714_0"
        /*0030*/ 	.string	"-arch sm_100a -m 64 "



//--------------------- .note.nv.cuinfo           --------------------------
	.section	.note.nv.cuinfo,"",@"SHT_NOTE"
	.sectionflags	@"SHF_NOTE_NV_CUINFO"
        /*0018*/ 	.short	0x0002
        /*001a*/ 	.short	0x0064
        /*001c*/ 	.short	0x0082
	.zero		2


//--------------------- .nv.info                  --------------------------
	.section	.nv.info,"",@"SHT_CUDA_INFO"
	.align	4


	//----- nvinfo : EIATTR_REGCOUNT
	.align		4
        /*0000*/ 	.byte	0x04, 0x2f
        /*0002*/ 	.short	(.L_20 - .L_19)
	.align		4
.L_19:
        /*0004*/ 	.word	index@(_ZN7cutlass13device_kernelINS_4gemm6kernel13GemmUniversalIN4cute5tupleIJiiiiEEENS1_10collective13CollectiveMmaINS1_35MainloopSm100TmaUmmaWarpSpecializedILi3ELi2ELi4ENS5_IJNS4_1CILi1EEESB_SB_EEEEENS5_IJNSA_ILi64EEENSA_ILi256EEESE_EEEaNS5_IJlSB_lEEEaSH_NS4_8TiledMMAINS4_8MMA_AtomIJNS4_15SM100_MMA_S8_SSIaaiLi64ELi256ELNS4_4UMMA5MajorE0ELSM_0ELNSL_8SaturateE0EEEEEENS4_6LayoutISC_NS5_IJNSA_ILi0EEESR_SR_EEEEENS5_IJNS4_10UnderscoreESU_SU_EEEEENS4_13SM90_TMA_LOADENS4_14ComposedLayoutINS4_7SwizzleILi2ELi4ELi3EEENS4_18smem_ptr_flag_bitsILi8EEENSQ_INS5_IJNSA_ILi8EEESE_EEENS5_IJSE_SB_EEEEEEEvNS4_8identityESX_S17_vS18_EENS_8epilogue10collective18CollectiveEpilogueINS1A_23Sm100TmaWarpSpecializedILi4ELi2ELi32ELb0ELb0EEEJSG_NS5_IJNSQ_ISE_SB_EES1F_EEEaSH_aSH_NS1A_6fusion15FusionCallbacksIS1E_NS1H_17LinearCombinationIaiaiLNS_15FloatRoundStyleE2EEESG_S1G_JEEENS4_5SM1004TMEM4LOAD26SM100_TMEM_LOAD_16dp32b32xESX_S17_NS4_39AutoVectorizingCopyWithAssumedAlignmentILi128EEENS4_14SM90_TMA_STOREES17_S1S_S1S_EEEvvEEEEvNT_6ParamsE)
        /*0008*/ 	.word	0x0000007a


	//----- nvinfo : EIATTR_FRAME_SIZE
	.align		4
.L_20:
        /*000c*/ 	.byte	0x04, 0x11
        /*000e*/ 	.short	(.L_22 - .L_21)
	.align		4
.L_21:
        /*0010*/ 	.word	index@($__internal_2_$__cuda_sm10x_tcgen05_guardrail_trap_unallocated_columns_being_dealloced)
        /*0014*/ 	.word	0x00000000


	//----- nvinfo : EIATTR_FRAME_SIZE
	.align		4
.L_22:
        /*0018*/ 	.byte	0x04, 0x11
        /*001a*/ 	.short	(.L_24 - .L_23)
	.align		4
.L_23:
        /*001c*/ 	.word	index@($__internal_1_$__cuda_sm10x_tcgen05_guardrail_trap_phase_invalid_during_alloc)
        /*0020*/ 	.word	0x00000000


	//----- nvinfo : EIATTR_FRAME_SIZE
	.align		4
.L_24:
        /*0024*/ 	.byte	0x04, 0x11
        /*0026*/ 	.short	(.L_26 - .L_25)
	.align		4
.L_25:
        /*0028*/ 	.word	index@($__internal_0_$__cuda_sm10x_tcgen05_guardrail_trap_col_being_dealloced_not_returned_by_alloc)
        /*002c*/ 	.word	0x00000000


	//----- nvinfo : EIATTR_FRAME_SIZE
	.align		4
.L_26:
        /*0030*/ 	.byte	0x04, 0x11
        /*0032*/ 	.short	(.L_28 - .L_27)
	.align		4
.L_27:
        /*0034*/ 	.word	index@(_ZN7cutlass13device_kernelINS_4gemm6kernel13GemmUniversalIN4cute5tupleIJiiiiEEENS1_10collective13CollectiveMmaINS1_35MainloopSm100TmaUmmaWarpSpecializedILi3ELi2ELi4ENS5_IJNS4_1CILi1EEESB_SB_EEEEENS5_IJNSA_ILi64EEENSA_ILi256EEESE_EEEaNS5_IJlSB_lEEEaSH_NS4_8TiledMMAINS4_8MMA_AtomIJNS4_15SM100_MMA_S8_SSIaaiLi64ELi256ELNS4_4UMMA5MajorE0ELSM_0ELNSL_8SaturateE0EEEEEENS4_6LayoutISC_NS5_IJNSA_ILi0EEESR_SR_EEEEENS5_IJNS4_10UnderscoreESU_SU_EEEEENS4_13SM90_TMA_LOADENS4_14ComposedLayoutINS4_7SwizzleILi2ELi4ELi3EEENS4_18smem_ptr_flag_bitsILi8EEENSQ_INS5_IJNSA_ILi8EEESE_EEENS5_IJSE_SB_EEEEEEEvNS4_8identityESX_S17_vS18_EENS_8epilogue10collective18CollectiveEpilogueINS1A_23Sm100TmaWarpSpecializedILi4ELi2ELi32ELb0ELb0EEEJSG_NS5_IJNSQ_ISE_SB_EES1F_EEEaSH_aSH_NS1A_6fusion15FusionCallbacksIS1E_NS1H_17LinearCombinationIaiaiLNS_15FloatRoundStyleE2EEESG_S1G_JEEENS4_5SM1004TMEM4LOAD26SM100_TMEM_LOAD_16dp32b32xESX_S17_NS4_39AutoVectorizingCopyWithAssumedAlignmentILi128EEENS4_14SM90_TMA_STOREES17_S1S_S1S_EEEvvEEEEvNT_6ParamsE)
        /*0038*/ 	.word	0x00000000


	//----- nvinfo : EIATTR_MIN_STACK_SIZE
	.align		4
.L_28:
        /*003c*/ 	.byte	0x04, 0x12
        /*003e*/ 	.short	(.L_30 - .L_29)
	.align		4
.L_29:
        /*0040*/ 	.word	index@(_ZN7cutlass13device_kernelINS_4gemm6kernel13GemmUniversalIN4cute5tupleIJiiiiEEENS1_10collective13CollectiveMmaINS1_35MainloopSm100TmaUmmaWarpSpecializedILi3ELi2ELi4ENS5_IJNS4_1CILi1EEESB_SB_EEEEENS5_IJNSA_ILi64EEENSA_ILi256EEESE_EEEaNS5_IJlSB_lEEEaSH_NS4_8TiledMMAINS4_8MMA_AtomIJNS4_15SM100_MMA_S8_SSIaaiLi64ELi256ELNS4_4UMMA5MajorE0ELSM_0ELNSL_8SaturateE0EEEEEENS4_6LayoutISC_NS5_IJNSA_ILi0EEESR_SR_EEEEENS5_IJNS4_10UnderscoreESU_SU_EEEEENS4_13SM90_TMA_LOADENS4_14ComposedLayoutINS4_7SwizzleILi2ELi4ELi3EEENS4_18smem_ptr_flag_bitsILi8EEENSQ_INS5_IJNSA_ILi8EEESE_EEENS5_IJSE_SB_EEEEEEEvNS4_8identityESX_S17_vS18_EENS_8epilogue10collective18CollectiveEpilogueINS1A_23Sm100TmaWarpSpecializedILi4ELi2ELi32ELb0ELb0EEEJSG_NS5_IJNSQ_ISE_SB_EES1F_EEEaSH_aSH_NS1A_6fusion15FusionCallbacksIS1E_NS1H_17LinearCombinationIaiaiLNS_15FloatRoundStyleE2EEESG_S1G_JEEENS4_5SM1004TMEM4LOAD26SM100_TMEM_LOAD_16dp32b32xESX_S17_NS4_39AutoVectorizingCopyWithAssumedAlignmentILi128EEENS4_14SM90_TMA_STOREES17_S1S_S1S_EEEvvEEEEvNT_6ParamsE)
        /*0044*/ 	.word	0x00000000
.L_30:


//--------------------- .nv.compat                --------------------------
	.section	.nv.compat,"",@"SHT_CUDA_COMPAT_INFO"
	.align	4
        /*0000*/ 	.byte	0x02, 0x09, 0x01, 0x00, 0x02, 0x02, 0x03, 0x00, 0x02, 0x05, 0x06, 0x00, 0x03, 0x07, 0x01, 0x01
        /*0010*/ 	.byte	0x02, 0x03, 0x01, 0x00, 0x02, 0x06, 0x01, 0x00, 0x04, 0x0b, 0x08, 0x00, 0x01, 0x00, 0x00, 0x00
        /*0020*/ 	.byte	0x00, 0x00, 0x00, 0x00


//--------------------- .nv.info._ZN7cutlass13device_kernelINS_4gemm6kernel13GemmUniversalIN4cute5tupleIJiiiiEEENS1_10collective13CollectiveMmaINS1_35MainloopSm100TmaUmmaWarpSpecializedILi3ELi2ELi4ENS5_IJNS4_1CILi1EEESB_SB_EEEEENS5_IJNSA_ILi64EEENSA_ILi256EEESE_EEEaNS5_IJlSB_lEEEaSH_NS4_8TiledMMAINS4_8MMA_AtomIJNS4_15SM100_MMA_S8_SSIaaiLi64ELi256ELNS4_4UMMA5MajorE0ELSM_0ELNSL_8SaturateE0EEEEEENS4_6LayoutISC_NS5_IJNSA_ILi0EEESR_SR_EEEEENS5_IJNS4_10UnderscoreESU_SU_EEEEENS4_13SM90_TMA_LOADENS4_14ComposedLayoutINS4_7SwizzleILi2ELi4ELi3EEENS4_18smem_ptr_flag_bitsILi8EEENSQ_INS5_IJNSA_ILi8EEESE_EEENS5_IJSE_SB_EEEEEEEvNS4_8identityESX_S17_vS18_EENS_8epilogue10collective18CollectiveEpilogueINS1A_23Sm100TmaWarpSpecializedILi4ELi2ELi32ELb0ELb0EEEJSG_NS5_IJNSQ_ISE_SB_EES1F_EEEaSH_aSH_NS1A_6fusion15FusionCallbacksIS1E_NS1H_17LinearCombinationIaiaiLNS_15FloatRoundStyleE2EEESG_S1G_JEEENS4_5SM1004TMEM4LOAD26SM100_TMEM_LOAD_16dp32b32xESX_S17_NS4_39AutoVectorizingCopyWithAssumedAlignmentILi128EEENS4_14SM90_TMA_STOREES17_S1S_S1S_EEEvvEEEEvNT_6ParamsE --------------------------
	.section	.nv.info._ZN7cutlass13device_kernelINS_4gemm6kernel13GemmUniversalIN4cute5tupleIJiiiiEEENS1_10collective13CollectiveMmaINS1_35MainloopSm100TmaUmmaWarpSpecializedILi3ELi2ELi4ENS5_IJNS4_1CILi1EEESB_SB_EEEEENS5_IJNSA_ILi64EEENSA_ILi256EEESE_EEEaNS5_IJlSB_lEEEaSH_NS4_8TiledMMAINS4_8MMA_AtomIJNS4_15SM100_MMA_S8_SSIaaiLi64ELi256ELNS4_4UMMA5MajorE0ELSM_0ELNSL_8SaturateE0EEEEEENS4_6LayoutISC_NS5_IJNSA_ILi0EEESR_SR_EEEEENS5_IJNS4_10UnderscoreESU_SU_EEEEENS4_13SM90_TMA_LOADENS4_14ComposedLayoutINS4_7SwizzleILi2ELi4ELi3EEENS4_18smem_ptr_flag_bitsILi8EEENSQ_INS5_IJNSA_ILi8EEESE_EEENS5_IJSE_SB_EEEEEEEvNS4_8identityESX_S17_vS18_EENS_8epilogue10collective18CollectiveEpilogueINS1A_23Sm100TmaWarpSpecializedILi4ELi2ELi32ELb0ELb0EEEJSG_NS5_IJNSQ_ISE_SB_EES1F_EEEaSH_aSH_NS1A_6fusion15FusionCallbacksIS1E_NS1H_17LinearCombinationIaiaiLNS_15FloatRoundStyleE2EEESG_S1G_JEEENS4_5SM1004TMEM4LOAD26SM100_TMEM_LOAD_16dp32b32xESX_S17_NS4_39AutoVectorizingCopyWithAssumedAlignmentILi128EEENS4_14SM90_TMA_STOREES17_S1S_S1S_EEEvvEEEEvNT_6ParamsE,"",@"SHT_CUDA_INFO"
	.sectionflags	@""
	.align	4


	//----- nvinfo : EIATTR_CUDA_API_VERSION
	.align		4
        /*0000*/ 	.byte	0x04, 0x37
        /*0002*/ 	.short	(.L_32 - .L_31)
.L_31:
        /*0004*/ 	.word	0x00000082


	//----- nvinfo : EIATTR_KPARAM_INFO
	.align		4
.L_32:
        /*0008*/ 	.byte	0x04, 0x17
        /*000a*/ 	.short	(.L_34 - .L_33)
.L_33:
        /*000c*/ 	.word	0x00000000
        /*0010*/ 	.short	0x0000
        /*0012*/ 	.short	0x0000
        /*0014*/ 	.byte	0x00, 0xf0, 0x01, 0x20


	//----- nvinfo : EIATTR_AT_ENTRY_FRAGMENTS
	.align		4
.L_34:
        /*0018*/ 	.byte	0x04, 0x4f
        /*001a*/ 	.short	(.L_36 - .L_35)


	//   ....[0]....
.L_35:
        /*001c*/ 	.word	0x00000006


	//----- nvinfo : EIATTR_RESERVED_SMEM_USED
	.align		4
.L_36:
        /*0020*/ 	.byte	0x01, 0x41
	.zero		2


	//----- nvinfo : EIATTR_SPARSE_MMA_MASK
	.align		4
        /*0024*/ 	.byte	0x03, 0x50
        /*0026*/ 	.short	0x0000


	//----- nvinfo : EIATTR_TCGEN05_1CTA_USED
	.align		4
        /*0028*/ 	.byte	0x01, 0x51
	.zero		2


	//----- nvinfo : EIATTR_MAXREG_COUNT
	.align		4
        /*002c*/ 	.byte	0x03, 0x1b
        /*002e*/ 	.short	0x00ff


	//----- nvinfo : EIATTR_NUM_BARRIERS
	.align		4
        /*0030*/ 	.byte	0x02, 0x4c
        /*0032*/ 	.byte	0x07
	.zero		1


	//----- nvinfo : EIATTR_EXTERNS
	.align		4
        /*0034*/ 	.byte	0x04, 0x0f
        /*0036*/ 	.short	(.L_38 - .L_37)


	//   ....[0]....
	.align		4
.L_37:
        /*0038*/ 	.word	index@(__assertfail)


	//----- nvinfo : EIATTR_MERCURY_ISA_VERSION
	.align		4
.L_38:
        /*003c*/ 	.byte	0x03, 0x5f
        /*003e*/ 	.short	0x0101


	//----- nvinfo : EIATTR_INT_WARP_WIDE_INSTR_OFFSETS
	.align		4
        /*0040*/ 	.byte	0x04, 0x31
        /*0042*/ 	.short	(.L_40 - .L_39)


	//   ....[0]....
.L_39:
        /*0044*/ 	.word	0x00001dc0


	//   ....[1]....
        /*0048*/ 	.word	0x00003700


	//   ....[2]....
        /*004c*/ 	.word	0x00003720


	//   ....[3]....
        /*0050*/ 	.word	0x00003750


	//   ....[4]....
        /*0054*/ 	.word	0x00004090


	//   ....[5]....
        /*0058*/ 	.word	0x00004100


	//   ....[6]....
        /*005c*/ 	.word	0x000041e0


	//   ....[7]....
        /*0060*/ 	.word	0x00004260


	//   ....[8]....
        /*0064*/ 	.word	0x00004370


	//   ....[9]....
        /*0068*/ 	.word	0x00004400


	//   ....[10]....
        /*006c*/ 	.word	0x000045e0


	//   ....[11]....
        /*0070*/ 	.word	0x00004740


	//----- nvinfo : EIATTR_COOP_GROUP_MASK_REGIDS
	.align		4
.L_40:
        /*0074*/ 	.byte	0x04, 0x29
        /*0076*/ 	.short	(.L_42 - .L_41)


	//   ....[0]....
.L_41:
        /*0078*/ 	.word	0xffffffff


	//   ....[1]....
        /*007c*/ 	.word	0xffffffff


	//   ....[2]....
        /*0080*/ 	.word	0xffffffff


	//   ....[3]....
        /*0084*/ 	.word	0xffffffff


	//   ....[4]....
        /*0088*/ 	.word	0xffffffff


	//   ....[5]....
        /*008c*/ 	.word	0xffffffff


	//   ....[6]....
        /*0090*/ 	.word	0xffffffff


	//   ....[7]....
        /*0094*/ 	.word	0xffffffff


	//   ....[8]....
        /*0098*/ 	.word	0xffffffff


	//   ....[9]....
        /*009c*/ 	.word	0xffffffff


	//   ....[10]....
        /*00a0*/ 	.word	0xffffffff


	//   ....[11]....
        /*00a4*/ 	.word	0xffffffff


	//   ....[12]....
        /*00a8*/ 	.word	0xffffffff


	//----- nvinfo : EIATTR_COOP_GROUP_INSTR_OFFSETS
	.align		4
.L_42:
        /*00ac*/ 	.byte	0x04, 0x28
        /*00ae*/ 	.short	(.L_44 - .L_43)


	//   ....[0]....
.L_43:
        /*00b0*/ 	.word	0x00000090


	//   ....[1]....
        /*00b4*/ 	.word	0x000004d0


	//   ....[2]....
        /*00b8*/ 	.word	0x00000620


	//   ....[3]....
        /*00bc*/ 	.word	0x000007c0


	//   ....[4]....
        /*00c0*/ 	.word	0x000008c0


	//   ....[5]....
        /*00c4*/ 	.word	0x00000a30


	//   ....[6]....
        /*00c8*/ 	.word	0x00000bd0


	//   ....[7]....
        /*00cc*/ 	.word	0x00001ca0


	//   ....[8]....
        /*00d0*/ 	.word	0x000029f0


	//   ....[9]....
        /*00d4*/ 	.word	0x00002c00


	//   ....[10]....
        /*00d8*/ 	.word	0x00002c30


	//   ....[11]....
        /*00dc*/ 	.word	0x000035e0


	//   ....[12]....
        /*00e0*/ 	.word	0x00003810


	//----- nvinfo : EIATTR_VRC_CTA_INIT_COUNT
	.align		4
.L_44:
        /*00e4*/ 	.byte	0x02, 0x4a
        /*00e6*/ 	.byte	0x80
	.zero		1


	//----- nvinfo : EIATTR_SYSCALL_OFFSETS
	.align		4
        /*00e8*/ 	.byte	0x04, 0x46
        /*00ea*/ 	.short	(.L_46 - .L_45)


	//   ....[0]....
.L_45:
        /*00ec*/ 	.word	0x000051d0


	//   ....[1]....
        /*00f0*/ 	.word	0x00005310


	//   ....[2]....
        /*00f4*/ 	.word	0x00005b10


	//   ....[3]....
        /*00f8*/ 	.word	0x000068c0


	//   ....[4]....
        /*00fc*/ 	.word	0x00007600


	//   ....[5]....
        /*0100*/ 	.word	0x00008370


	//----- nvinfo : EIATTR_MBARRIER_INSTR_OFFSETS
	.align		4
.L_46:
        /*0104*/ 	.byte	0x04, 0x39
        /*0106*/ 	.short	(.L_48 - .L_47)


	//   ....[0]....
.L_47:
        /*0108*/ 	.word	0x000005b0
        /*010c*/ 	.word	0x000000ff
        /*0110*/ 	.word	0x00000000
        /*0114*/ 	.short	0x0100
        /*0116*/ 	.byte	0x05
	.zero		1


	//   ....[1]....
        /*0118*/ 	.word	0x000005c0
        /*011c*/ 	.word	0x000000ff
        /*0120*/ 	.word	0x00000018
        /*0124*/ 	.short	0x0100
        /*0126*/ 	.byte	0x05
	.zero		1


	//   ....[2]....
        /*0128*/ 	.word	0x000005d0
        /*012c*/ 	.word	0x000000ff
        /*0130*/ 	.word	0x00000008
        /*0134*/ 	.short	0x0100
        /*0136*/ 	.byte	0x05
	.zero		1


	//   ....[3]....
        /*0138*/ 	.word	0x000005e0
        /*013c*/ 	.word	0x000000ff
        /*0140*/ 	.word	0x00000020
        /*0144*/ 	.short	0x0100
        /*0146*/ 	.byte	0x05
	.zero		1


	//   ....[4]....
        /*0148*/ 	.word	0x000005f0
        /*014c*/ 	.word	0x000000ff
        /*0150*/ 	.word	0x00000010
        /*0154*/ 	.short	0x0100
        /*0156*/ 	.byte	0x05
	.zero		1


	//   ....[5]....
        /*0158*/ 	.word	0x00000600
        /*015c*/ 	.word	0x000000ff
        /*0160*/ 	.word	0x00000028
        /*0164*/ 	.short	0x0100
        /*0166*/ 	.byte	0x05
	.zero		1


	//   ....[6]....
        /*0168*/ 	.word	0x00000730
        /*016c*/ 	.word	0x000000ff
        /*0170*/ 	.word	0x00000030
        /*0174*/ 	.short	0x0100
        /*0176*/ 	.byte	0x07
	.zero		1


	//   ....[7]....
        /*0178*/ 	.word	0x00000740
        /*017c*/ 	.word	0x000000ff
        /*0180*/ 	.word	0x00000050
        /*0184*/ 	.short	0x0100
        /*0186*/ 	.byte	0x07
	.zero		1


	//   ....[8]....
        /*0188*/ 	.word	0x00000750
        /*018c*/ 	.word	0x000000ff
        /*0190*/ 	.word	0x00000038
        /*0194*/ 	.short	0x0100
        /*0196*/ 	.byte	0x07
	.zero		1


	//   ....[9]....
        /*0198*/ 	.word	0x00000760
        /*019c*/ 	.word	0x000000ff
        /*01a0*/ 	.word	0x00000058
        /*01a4*/ 	.short	0x0100
        /*01a6*/ 	.byte	0x07
	.zero		1


	//   ....[10]....
        /*01a8*/ 	.word	0x00000770
        /*01ac*/ 	.word	0x000000ff
        /*01b0*/ 	.word	0x00000040
        /*01b4*/ 	.short	0x0100
        /*01b6*/ 	.byte	0x07
	.zero		1


	//   ....[11]....
        /*01b8*/ 	.word	0x00000780
        /*01bc*/ 	.word	0x000000ff
        /*01c0*/ 	.word	0x00000060
        /*01c4*/ 	.short	0x0100
        /*01c6*/ 	.byte	0x07
	.zero		1


	//   ....[12]....
        /*01c8*/ 	.word	0x00000790
        /*01cc*/ 	.word	0x000000ff
        /*01d0*/ 	.word	0x00000048
        /*01d4*/ 	.short	0x0100
        /*01d6*/ 	.byte	0x07
	.zero		1


	//   ....[13]....
        /*01d8*/ 	.word	0x000007a0
        /*01dc*/ 	.word	0x000000ff
        /*01e0*/ 	.word	0x00000068
        /*01e4*/ 	.short	0x0100
        /*01e6*/ 	.byte	0x07
	.zero		1


	//   ....[14]....
        /*01e8*/ 	.word	0x00000890
        /*01ec*/ 	.word	0x000000ff
        /*01f0*/ 	.word	0x00000070
        /*01f4*/ 	.short	0x0100
        /*01f6*/ 	.byte	0x05
	.zero		1


	//   ....[15]....
        /*01f8*/ 	.word	0x000008a0
        /*01fc*/ 	.word	0x000000ff
        /*0200*/ 	.word	0x00000078
        /*0204*/ 	.short	0x0100
        /*0206*/ 	.byte	0x05
	.zero		1


	//   ....[16]....
        /*0208*/ 	.word	0x000009e0
        /*020c*/ 	.word	0x000000ff
        /*0210*/ 	.word	0x00000080
        /*0214*/ 	.short	0x0100
        /*0216*/ 	.byte	0x05
	.zero		1


	//   ....[17]....
        /*0218*/ 	.word	0x000009f0
        /*021c*/ 	.word	0x000000ff
        /*0220*/ 	.word	0x00000090
        /*0224*/ 	.short	0x0100
        /*0226*/ 	.byte	0x05
	.zero		1


	//   ....[18]....
        /*0228*/ 	.word	0x00000a00
        /*022c*/ 	.word	0x000000ff
        /*0230*/ 	.word	0x00000088
        /*0234*/ 	.short	0x0100
        /*0236*/ 	.byte	0x05
	.zero		1


	//   ....[19]....
        /*0238*/ 	.word	0x00000a10
        /*023c*/ 	.word	0x000000ff
        /*0240*/ 	.word	0x00000098
        /*0244*/ 	.short	0x0100
        /*0246*/ 	.byte	0x05
	.zero		1


	//   ....[20]....
        /*0248*/ 	.word	0x00000b40
        /*024c*/ 	.word	0x000000ff
        /*0250*/ 	.word	0x000000a0
        /*0254*/ 	.short	0x0100
        /*0256*/ 	.byte	0x07
	.zero		1


	//   ....[21]....
        /*0258*/ 	.word	0x00000b50
        /*025c*/ 	.word	0x000000ff
        /*0260*/ 	.word	0x000000c0
        /*0264*/ 	.short	0x0100
        /*0266*/ 	.byte	0x07
	.zero		1


	//   ....[22]....
        /*0268*/ 	.word	0x00000b60
        /*026c*/ 	.word	0x000000ff
        /*0270*/ 	.word	0x000000a8
        /*0274*/ 	.short	0x0100
        /*0276*/ 	.byte	0x07
	.zero		1


	//   ....[23]....
        /*0278*/ 	.word	0x00000b70
        /*027c*/ 	.word	0x000000ff
        /*0280*/ 	.word	0x000000c8
        /*0284*/ 	.short	0x0100
        /*0286*/ 	.byte	0x07
	.zero		1


	//   ....[24]....
        /*0288*/ 	.word	0x00000b80
        /*028c*/ 	.word	0x000000ff
        /*0290*/ 	.word	0x000000b0
        /*0294*/ 	.short	0x0100
        /*0296*/ 	.byte	0x07
	.zero		1


	//   ....[25]....
        /*0298*/ 	.word	0x00000b90
        /*029c*/ 	.word	0x000000ff
        /*02a0*/ 	.word	0x000000d0
        /*02a4*/ 	.short	0x0100
        /*02a6*/ 	.byte	0x07
	.zero		1


	//   ....[26]....
        /*02a8*/ 	.word	0x00000ba0
        /*02ac*/ 	.word	0x000000ff
        /*02b0*/ 	.word	0x000000b8
        /*02b4*/ 	.short	0x0100
        /*02b6*/ 	.byte	0x07
	.zero		1


	//   ....[27]....
        /*02b8*/ 	.word	0x00000bb0
        /*02bc*/ 	.word	0x000000ff
        /*02c0*/ 	.word	0x000000d8
        /*02c4*/ 	.short	0x0100
        /*02c6*/ 	.byte	0x07
	.zero		1


	//   ....[28]....
        /*02c8*/ 	.word	0x00000ca0
        /*02cc*/ 	.word	0x000000ff
        /*02d0*/ 	.word	0x000000e0
        /*02d4*/ 	.short	0x0100
        /*02d6*/ 	.byte	0x05
	.zero		1


	//   ....[29]....
        /*02d8*/ 	.word	0x00000cb0
        /*02dc*/ 	.word	0x000000ff
        /*02e0*/ 	.word	0x000000f0
        /*02e4*/ 	.short	0x0100
        /*02e6*/ 	.byte	0x05
	.zero		1


	//   ....[30]....
        /*02e8*/ 	.word	0x00000cc0
        /*02ec*/ 	.word	0x000000ff
        /*02f0*/ 	.word	0x000000e8
        /*02f4*/ 	.short	0x0100
        /*02f6*/ 	.byte	0x05
	.zero		1


	//   ....[31]....
        /*02f8*/ 	.word	0x00000cd0
        /*02fc*/ 	.word	0x000000ff
        /*0300*/ 	.word	0x000000f8
        /*0304*/ 	.short	0x0100
        /*0306*/ 	.byte	0x05
	.zero		1


	//   ....[32]....
        /*0308*/ 	.word	0x000015a0
        /*030c*/ 	.word	0x00000003
        /*0310*/ 	.word	0x000000f0
        /*0314*/ 	.short	0x010a
        /*0316*/ 	.byte	0xff
	.zero		1


	//   ....[33]....
        /*0318*/ 	.word	0x000015d0
        /*031c*/ 	.word	0x00000003
        /*0320*/ 	.word	0x000000e0
        /*0324*/ 	.short	0x0101
        /*0326*/ 	.byte	0xff
	.zero		1


	//   ....[34]....
        /*0328*/ 	.word	0x000016a0
        /*032c*/ 	.word	0x000000ff
        /*0330*/ 	.word	0x00000018
        /*0334*/ 	.short	0x010a
        /*0336*/ 	.byte	0x08
	.zero		1


	//   ....[35]....
        /*0338*/ 	.word	0x00001740
        /*033c*/ 	.word	0x000000ff
        /*0340*/ 	.word	0x00000018
        /*0344*/ 	.short	0x010a
        /*0346*/ 	.byte	0x21
	.zero		1


	//   ....[36]....
        /*0348*/ 	.word	0x00001890
        /*034c*/ 	.word	0x000000ff
        /*0350*/ 	.word	0x00000018
        /*0354*/ 	.short	0x010a
        /*0356*/ 	.byte	0x08
	.zero		1


	//   ....[37]....
        /*0358*/ 	.word	0x000019a0
        /*035c*/ 	.word	0x000000ff
        /*0360*/ 	.word	0x00000078
        /*0364*/ 	.short	0x0101
        /*0366*/ 	.byte	0x04
	.zero		1


	//   ....[38]....
        /*0368*/ 	.word	0x000019c0
        /*036c*/ 	.word	0x000000ff
        /*0370*/ 	.word	0x00000018
        /*0374*/ 	.short	0x010a
        /*0376*/ 	.byte	0x08
	.zero		1


	//   ....[39]....
        /*0378*/ 	.word	0x00001a40
        /*037c*/ 	.word	0x000000ff
        /*0380*/ 	.word	0x00000018
        /*0384*/ 	.short	0x010a
        /*0386*/ 	.byte	0x11
	.zero		1


	//   ....[40]....
        /*0388*/ 	.word	0x00001b90
        /*038c*/ 	.word	0x000000ff
        /*0390*/ 	.word	0x00000018
        /*0394*/ 	.short	0x010a
        /*0396*/ 	.byte	0x08
	.zero		1


	//   ....[41]....
        /*0398*/ 	.word	0x00001cd0
        /*039c*/ 	.word	0x00000002
        /*03a0*/ 	.word	0x00000080
        /*03a4*/ 	.short	0x010a
        /*03a6*/ 	.byte	0xff
	.zero		1


	//   ....[42]....
        /*03a8*/ 	.word	0x00001d90
        /*03ac*/ 	.word	0x00000002
        /*03b0*/ 	.word	0x00000000
        /*03b4*/ 	.short	0x0101
        /*03b6*/ 	.byte	0xff
	.zero		1


	//   ....[43]....
        /*03b8*/ 	.word	0x000022f0
        /*03bc*/ 	.word	0x000000ff
        /*03c0*/ 	.word	0x00000000
        /*03c4*/ 	.short	0x010a
        /*03c6*/ 	.byte	0x05
	.zero		1


	//   ....[44]....
        /*03c8*/ 	.word	0x00002380
        /*03cc*/ 	.word	0x000000ff
        /*03d0*/ 	.word	0x00000000
        /*03d4*/ 	.short	0x010a
        /*03d6*/ 	.byte	0x05
	.zero		1


	//   ....[45]....
        /*03d8*/ 	.word	0x00002420
        /*03dc*/ 	.word	0x00000000
        /*03e0*/ 	.word	0x00000000
        /*03e4*/ 	.short	0x010a
        /*03e6*/ 	.byte	0xff
	.zero		1


	//   ....[46]....
        /*03e8*/ 	.word	0x00002540
        /*03ec*/ 	.word	0x00000000
        /*03f0*/ 	.word	0x000000e0
        /*03f4*/ 	.short	0x010a
        /*03f6*/ 	.byte	0xff
	.zero		1


	//   ....[47]....
        /*03f8*/ 	.word	0x000025a0
        /*03fc*/ 	.word	0x00000004
        /*0400*/ 	.word	0x00000000
        /*0404*/ 	.short	0x0101
        /*0406*/ 	.byte	0xff
	.zero		1


	//   ....[48]....
        /*0408*/ 	.word	0x000025c0
        /*040c*/ 	.word	0x000000ff
        /*0410*/ 	.word	0x00000090
        /*0414*/ 	.short	0x010a
        /*0416*/ 	.byte	0x05
	.zero		1


	//   ....[49]....
        /*0418*/ 	.word	0x000026e0
        /*041c*/ 	.word	0x00000000
        /*0420*/ 	.word	0x00000080
        /*0424*/ 	.short	0x010a
        /*0426*/ 	.byte	0xff
	.zero		1


	//   ....[50]....
        /*0428*/ 	.word	0x000027f0
        /*042c*/ 	.word	0x00000000
        /*0430*/ 	.word	0x00000000
        /*0434*/ 	.short	0x0101
        /*0436*/ 	.byte	0xff
	.zero		1


	//   ....[51]....
        /*0438*/ 	.word	0x00002880
        /*043c*/ 	.word	0x000000ff
        /*0440*/ 	.word	0x00000090
        /*0444*/ 	.short	0x0106
        /*0446*/ 	.byte	0x05
	.zero		1


	//   ....[52]....
        /*0448*/ 	.word	0x000028a0
        /*044c*/ 	.word	0x000000ff
        /*0450*/ 	.word	0x00000090
        /*0454*/ 	.short	0x010a
        /*0456*/ 	.byte	0x05
	.zero		1


	//   ....[53]....
        /*0458*/ 	.word	0x00002930
        /*045c*/ 	.word	0x000000ff
        /*0460*/ 	.word	0x00000090
        /*0464*/ 	.short	0x0106
        /*0466*/ 	.byte	0x04
	.zero		1


	//   ....[54]....
        /*0468*/ 	.word	0x00002970
        /*046c*/ 	.word	0x00000000
        /*0470*/ 	.word	0x00000090
        /*0474*/ 	.short	0x010a
        /*0476*/ 	.byte	0xff
	.zero		1


	//   ....[55]....
        /*0478*/ 	.word	0x00002e70
        /*047c*/ 	.word	0x00000000
        /*0480*/ 	.word	0x00000080
        /*0484*/ 	.short	0x010a
        /*0486*/ 	.byte	0xff
	.zero		1


	//   ....[56]....
        /*0488*/ 	.word	0x00002f70
        /*048c*/ 	.word	0x00000003
        /*0490*/ 	.word	0x00000000
        /*0494*/ 	.short	0x0101
        /*0496*/ 	.byte	0xff
	.zero		1


	//   ....[57]....
        /*0498*/ 	.word	0x00002f80
        /*049c*/ 	.word	0x000000ff
        /*04a0*/ 	.word	0x00000000
        /*04a4*/ 	.short	0x010a
        /*04a6*/ 	.byte	0x04
	.zero		1


	//   ....[58]....
        /*04a8*/ 	.word	0x00003000
        /*04ac*/ 	.word	0x000000ff
        /*04b0*/ 	.word	0x000000c0
        /*04b4*/ 	.short	0x010a
        /*04b6*/ 	.byte	0x08
	.zero		1


	//   ....[59]....
        /*04b8*/ 	.word	0x000030e0
        /*04bc*/ 	.word	0x000000ff
        /*04c0*/ 	.word	0x00000000
        /*04c4*/ 	.short	0x010a
        /*04c6*/ 	.byte	0x07
	.zero		1


	//   ....[60]....
        /*04c8*/ 	.word	0x00003220
        /*04cc*/ 	.word	0x000000ff
        /*04d0*/ 	.word	0x00000000
        /*04d4*/ 	.short	0x010a
        /*04d6*/ 	.byte	0x04
	.zero		1


	//   ....[61]....
        /*04d8*/ 	.word	0x00003410
        /*04dc*/ 	.word	0x000000ff
        /*04e0*/ 	.word	0x00000000
        /*04e4*/ 	.short	0x010a
        /*04e6*/ 	.byte	0x05
	.zero		1


	//   ....[62]....
        /*04e8*/ 	.word	0x000034a0
        /*04ec*/ 	.word	0x000000ff
        /*04f0*/ 	.word	0x00000000
        /*04f4*/ 	.short	0x010a
        /*04f6*/ 	.byte	0x05
	.zero		1


	//   ....[63]....
        /*04f8*/ 	.word	0x00003530
        /*04fc*/ 	.word	0x000000ff
        /*0500*/ 	.word	0x00000000
        /*0504*/ 	.short	0x010a
        /*0506*/ 	.byte	0x05
	.zero		1


	//   ....[64]....
        /*0508*/ 	.word	0x000035c0
        /*050c*/ 	.word	0x000000ff
        /*0510*/ 	.word	0x00000000
        /*0514*/ 	.short	0x010a
        /*0516*/ 	.byte	0x07
	.zero		1


	//   ....[65]....
        /*0518*/ 	.word	0x00003a40
        /*051c*/ 	.word	0x00000000
        /*0520*/ 	.word	0x00000080
        /*0524*/ 	.short	0x010a
        /*0526*/ 	.byte	0xff
	.zero		1


	//   ....[66]....
        /*0528*/ 	.word	0x00003b00
        /*052c*/ 	.word	0x00000000
        /*0530*/ 	.word	0x00000000
        /*0534*/ 	.short	0x0101
        /*0536*/ 	.byte	0xff
	.zero		1


	//   ....[67]....
        /*0538*/ 	.word	0x00003e20
        /*053c*/ 	.word	0x000000ff
        /*0540*/ 	.word	0x00000078
        /*0544*/ 	.short	0x010a
        /*0546*/ 	.byte	0x07
	.zero		1


	//   ....[68]....
        /*0548*/ 	.word	0x00004010
        /*054c*/ 	.word	0x000000ff
        /*0550*/ 	.word	0x00000050
        /*0554*/ 	.short	0x010a
        /*0556*/ 	.byte	0x07
	.zero		1


	//   ....[69]....
        /*0558*/ 	.word	0x00004180
        /*055c*/ 	.word	0x000000ff
        /*0560*/ 	.word	0x00000030
        /*0564*/ 	.short	0x010b
        /*0566*/ 	.byte	0x07
	.zero		1


	//   ....[70]....
        /*0568*/ 	.word	0x00004190
        /*056c*/ 	.word	0x000000ff
        /*0570*/ 	.word	0x00000000
        /*0574*/ 	.short	0x0101
        /*0576*/ 	.byte	0x08
	.zero		1


	//   ....[71]....
        /*0578*/ 	.word	0x000041b0
        /*057c*/ 	.word	0x000000ff
        /*0580*/ 	.word	0x00000058
        /*0584*/ 	.short	0x010a
        /*0586*/ 	.byte	0x07
	.zero		1


	//   ....[72]....
        /*0588*/ 	.word	0x00004310
        /*058c*/ 	.word	0x000000ff
        /*0590*/ 	.word	0x00000038
        /*0594*/ 	.short	0x010b
        /*0596*/ 	.byte	0x07
	.zero		1


	//   ....[73]....
        /*0598*/ 	.word	0x00004320
        /*059c*/ 	.word	0x000000ff
        /*05a0*/ 	.word	0x00000000
        /*05a4*/ 	.short	0x0101
        /*05a6*/ 	.byte	0x08
	.zero		1


	//   ....[74]....
        /*05a8*/ 	.word	0x00004330
        /*05ac*/ 	.word	0x000000ff
        /*05b0*/ 	.word	0x00000060
        /*05b4*/ 	.short	0x010a
        /*05b6*/ 	.byte	0x07
	.zero		1


	//   ....[75]....
        /*05b8*/ 	.word	0x000044d0
        /*05bc*/ 	.word	0x000000ff
        /*05c0*/ 	.word	0x00000040
        /*05c4*/ 	.short	0x010b
        /*05c6*/ 	.byte	0x07
	.zero		1


	//   ....[76]....
        /*05c8*/ 	.word	0x00004540
        /*05cc*/ 	.word	0x000000ff
        /*05d0*/ 	.word	0x00000000
        /*05d4*/ 	.short	0x0101
        /*05d6*/ 	.byte	0x08
	.zero		1


	//   ....[77]....
        /*05d8*/ 	.word	0x00004570
        /*05dc*/ 	.word	0x000000ff
        /*05e0*/ 	.word	0x00000068
        /*05e4*/ 	.short	0x010a
        /*05e6*/ 	.byte	0x07
	.zero		1


	//   ....[78]....
        /*05e8*/ 	.word	0x00004780
        /*05ec*/ 	.word	0x000000ff
        /*05f0*/ 	.word	0x00000048
        /*05f4*/ 	.short	0x010b
        /*05f6*/ 	.byte	0x07
	.zero		1


	//   ....[79]....
        /*05f8*/ 	.word	0x000047a0
        /*05fc*/ 	.word	0x000000ff
        /*0600*/ 	.word	0x00000000
        /*0604*/ 	.short	0x0101
        /*0606*/ 	.byte	0x0d
	.zero		1


	//   ....[80]....
        /*0608*/ 	.word	0x000047d0
        /*060c*/ 	.word	0x000000ff
        /*0610*/ 	.word	0x00000050
        /*0614*/ 	.short	0x010a
        /*0616*/ 	.byte	0x07
	.zero		1


	//   ....[81]....
        /*0618*/ 	.word	0x000047f0
        /*061c*/ 	.word	0x000000ff
        /*0620*/ 	.word	0x00000058
        /*0624*/ 	.short	0x010a
        /*0626*/ 	.byte	0x07
	.zero		1


	//   ....[82]....
        /*0628*/ 	.word	0x00004810
        /*062c*/ 	.word	0x000000ff
        /*0630*/ 	.word	0x00000060
        /*0634*/ 	.short	0x010a
        /*0636*/ 	.byte	0x07
	.zero		1


	//   ....[83]....
        /*0638*/ 	.word	0x00004850
        /*063c*/ 	.word	0x00000000
        /*0640*/ 	.word	0x00000068
        /*0644*/ 	.short	0x010a
        /*0646*/ 	.byte	0xff
	.zero		1


	//   ....[84]....
        /*0648*/ 	.word	0x00004ba0
        /*064c*/ 	.word	0x00000000
        /*0650*/ 	.word	0x00000080
        /*0654*/ 	.short	0x010a
        /*0656*/ 	.byte	0xff
	.zero		1


	//   ....[85]....
        /*0658*/ 	.word	0x00004cb0
        /*065c*/ 	.word	0x00000000
        /*0660*/ 	.word	0x00000000
        /*0664*/ 	.short	0x0101
        /*0666*/ 	.byte	0xff
	.zero		1


	//   ....[86]....
        /*0668*/ 	.word	0x00005700
        /*066c*/ 	.word	0x00000000
        /*0670*/ 	.word	0x00000030
        /*0674*/ 	.short	0x010a
        /*0676*/ 	.byte	0xff
	.zero		1


	//   ....[87]....
        /*0678*/ 	.word	0x00005770
        /*067c*/ 	.word	0x0000006c
        /*0680*/ 	.word	0x000000a0
        /*0684*/ 	.short	0x010a
        /*0686*/ 	.byte	0xff
	.zero		1


	//   ....[88]....
        /*0688*/ 	.word	0x00005850
        /*068c*/ 	.word	0x00000000
        /*0690*/ 	.word	0x00000030
        /*0694*/ 	.short	0x010a
        /*0696*/ 	.byte	0xff
	.zero		1


	//   ....[89]....
        /*0698*/ 	.word	0x00005970
        /*069c*/ 	.word	0x00000000
        /*06a0*/ 	.word	0x00000000
        /*06a4*/ 	.short	0x0101
        /*06a6*/ 	.byte	0xff
	.zero		1


	//   ....[90]....
        /*06a8*/ 	.word	0x000059f0
        /*06ac*/ 	.word	0x0000006c
        /*06b0*/ 	.word	0x000000a0
        /*06b4*/ 	.short	0x010a
        /*06b6*/ 	.byte	0xff
	.zero		1


	//   ....[91]....
        /*06b8*/ 	.word	0x00006570
        /*06bc*/ 	.word	0x00000037
        /*06c0*/ 	.word	0x00000030
        /*06c4*/ 	.short	0x010a
        /*06c6*/ 	.byte	0xff
	.zero		1


	//   ....[92]....
        /*06c8*/ 	.word	0x00006620
        /*06cc*/ 	.word	0x00000037
        /*06d0*/ 	.word	0x00000030
        /*06d4*/ 	.short	0x010a
        /*06d6*/ 	.byte	0xff
	.zero		1


	//   ....[93]....
        /*06d8*/ 	.word	0x00006740
        /*06dc*/ 	.word	0x00000000
        /*06e0*/ 	.word	0x00000000
        /*06e4*/ 	.short	0x0101
        /*06e6*/ 	.byte	0xff
	.zero		1


	//   ....[94]....
        /*06e8*/ 	.word	0x000072b0
        /*06ec*/ 	.word	0x00000049
        /*06f0*/ 	.word	0x00000030
        /*06f4*/ 	.short	0x010a
        /*06f6*/ 	.byte	0xff
	.zero		1


	//   ....[95]....
        /*06f8*/ 	.word	0x00007360
        /*06fc*/ 	.word	0x00000049
        /*0700*/ 	.word	0x00000030
        /*0704*/ 	.short	0x010a
        /*0706*/ 	.byte	0xff
	.zero		1


	//   ....[96]....
        /*0708*/ 	.word	0x00007480
        /*070c*/ 	.word	0x00000002
        /*0710*/ 	.word	0x00000000
        /*0714*/ 	.short	0x0101
        /*0716*/ 	.byte	0xff
	.zero		1


	//   ....[97]....
        /*0718*/ 	.word	0x00008020
        /*071c*/ 	.word	0x0000004c
        /*0720*/ 	.word	0x00000030
        /*0724*/ 	.short	0x010a
        /*0726*/ 	.byte	0xff
	.zero		1


	//   ....[98]....
        /*0728*/ 	.word	0x000080d0
        /*072c*/ 	.word	0x0000004c
        /*0730*/ 	.word	0x00000030
        /*0734*/ 	.short	0x010a
        /*0736*/ 	.byte	0xff
	.zero		1


	//   ....[99]....
        /*0738*/ 	.word	0x000081f0
        /*073c*/ 	.word	0x00000000
        /*0740*/ 	.word	0x00000000
        /*0744*/ 	.short	0x0101
        /*0746*/ 	.byte	0xff
	.zero		1


	//   ....[100]....
        /*0748*/ 	.word	0x000085a0
        /*074c*/ 	.word	0x000000ff
        /*0750*/ 	.word	0x00000000
        /*0754*/ 	.short	0x0101
        /*0756*/ 	.byte	0x05
	.zero		1


	//   ....[101]....
        /*0758*/ 	.word	0x00008ee0
        /*075c*/ 	.word	0x00000003
        /*0760*/ 	.word	0x000000f0
        /*0764*/ 	.short	0x010a
        /*0766*/ 	.byte	0xff
	.zero		1


	//   ....[102]....
        /*0768*/ 	.word	0x00008f40
        /*076c*/ 	.word	0x00000002
        /*0770*/ 	.word	0x00000018
        /*0774*/ 	.short	0x010a
        /*0776*/ 	.byte	0xff
	.zero		1


	//   ....[103]....
        /*0778*/ 	.word	0x00008fa0
        /*077c*/ 	.word	0x00000002
        /*0780*/ 	.word	0x00000018
        /*0784*/ 	.short	0x010a
        /*0786*/ 	.byte	0xff
	.zero		1


	//   ....[104]....
        /*0788*/ 	.word	0x00008ff0
        /*078c*/ 	.word	0x00000002
        /*0790*/ 	.word	0x00000080
        /*0794*/ 	.short	0x010a
        /*0796*/ 	.byte	0xff
	.zero		1


	//   ....[105]....
        /*0798*/ 	.word	0x00009050
        /*079c*/ 	.word	0x00000000
        /*07a0*/ 	.word	0x00000000
        /*07a4*/ 	.short	0x010a
        /*07a6*/ 	.byte	0xff
	.zero		1


	//   ....[106]....
        /*07a8*/ 	.word	0x000090b0
        /*07ac*/ 	.word	0x00000000
        /*07b0*/ 	.word	0x00000000
        /*07b4*/ 	.short	0x010a
        /*07b6*/ 	.byte	0xff
	.zero		1


	//   ....[107]....
        /*07b8*/ 	.word	0x00009100
        /*07bc*/ 	.word	0x00000000
        /*07c0*/ 	.word	0x000000e0
        /*07c4*/ 	.short	0x010a
        /*07c6*/ 	.byte	0xff
	.zero		1


	//   ....[108]....
        /*07c8*/ 	.word	0x00009160
        /*07cc*/ 	.word	0x00000000
        /*07d0*/ 	.word	0x00000090
        /*07d4*/ 	.short	0x010a
        /*07d6*/ 	.byte	0xff
	.zero		1


	//   ....[109]....
        /*07d8*/ 	.word	0x000091b0
        /*07dc*/ 	.word	0x00000000
        /*07e0*/ 	.word	0x00000080
        /*07e4*/ 	.short	0x010a
        /*07e6*/ 	.byte	0xff
	.zero		1


	//   ....[110]....
        /*07e8*/ 	.word	0x00009210
        /*07ec*/ 	.word	0x00000000
        /*07f0*/ 	.word	0x00000090
        /*07f4*/ 	.short	0x010a
        /*07f6*/ 	.byte	0xff
	.zero		1


	//   ....[111]....
        /*07f8*/ 	.word	0x00009260
        /*07fc*/ 	.word	0x00000000
        /*0800*/ 	.word	0x00000080
        /*0804*/ 	.short	0x010a
        /*0806*/ 	.byte	0xff
	.zero		1


	//   ....[112]....
        /*0808*/ 	.word	0x000092c0
        /*080c*/ 	.word	0x00000003
        /*0810*/ 	.word	0x000000c0
        /*0814*/ 	.short	0x010a
        /*0816*/ 	.byte	0xff
	.zero		1


	//   ....[113]....
        /*0818*/ 	.word	0x00009320
        /*081c*/ 	.word	0x00000000
        /*0820*/ 	.word	0x00000000
        /*0824*/ 	.short	0x010a
        /*0826*/ 	.byte	0xff
	.zero		1


	//   ....[114]....
        /*0828*/ 	.word	0x00009380
        /*082c*/ 	.word	0x00000000
        /*0830*/ 	.word	0x00000000
        /*0834*/ 	.short	0x010a
        /*0836*/ 	.byte	0xff
	.zero		1


	//   ....[115]....
        /*0838*/ 	.word	0x000093e0
        /*083c*/ 	.word	0x00000000
        /*0840*/ 	.word	0x00000000
        /*0844*/ 	.short	0x010a
        /*0846*/ 	.byte	0xff
	.zero		1


	//   ....[116]....
        /*0848*/ 	.word	0x00009440
        /*084c*/ 	.word	0x00000000
        /*0850*/ 	.word	0x00000000
        /*0854*/ 	.short	0x010a
        /*0856*/ 	.byte	0xff
	.zero		1


	//   ....[117]....
        /*0858*/ 	.word	0x000094a0
        /*085c*/ 	.word	0x00000000
        /*0860*/ 	.word	0x00000000
        /*0864*/ 	.short	0x010a
        /*0866*/ 	.byte	0xff
	.zero		1


	//   ....[118]....
        /*0868*/ 	.word	0x000094f0
        /*086c*/ 	.word	0x00000000
        /*0870*/ 	.word	0x00000080
        /*0874*/ 	.short	0x010a
        /*0876*/ 	.byte	0xff
	.zero		1


	//   ....[119]....
        /*0878*/ 	.word	0x00009550
        /*087c*/ 	.word	0x00000000
        /*0880*/ 	.word	0x00000078
        /*0884*/ 	.short	0x010a
        /*0886*/ 	.byte	0xff
	.zero		1


	//   ....[120]....
        /*0888*/ 	.word	0x000095b0
        /*088c*/ 	.word	0x00000003
        /*0890*/ 	.word	0x00000050
        /*0894*/ 	.short	0x010a
        /*0896*/ 	.byte	0xff
	.zero		1


	//   ....[121]....
        /*0898*/ 	.word	0x00009610
        /*089c*/ 	.word	0x00000003
        /*08a0*/ 	.word	0x00000058
        /*08a4*/ 	.short	0x010a
        /*08a6*/ 	.byte	0xff
	.zero		1


	//   ....[122]....
        /*08a8*/ 	.word	0x00009670
        /*08ac*/ 	.word	0x00000003
        /*08b0*/ 	.word	0x00000060
        /*08b4*/ 	.short	0x010a
        /*08b6*/ 	.byte	0xff
	.zero		1


	//   ....[123]....
        /*08b8*/ 	.word	0x000096d0
        /*08bc*/ 	.word	0x00000003
        /*08c0*/ 	.word	0x00000068
        /*08c4*/ 	.short	0x010a
        /*08c6*/ 	.byte	0xff
	.zero		1


	//   ....[124]....
        /*08c8*/ 	.word	0x00009730
        /*08cc*/ 	.word	0x00000000
        /*08d0*/ 	.word	0x00000050
        /*08d4*/ 	.short	0x010a
        /*08d6*/ 	.byte	0xff
	.zero		1


	//   ....[125]....
        /*08d8*/ 	.word	0x00009790
        /*08dc*/ 	.word	0x00000000
        /*08e0*/ 	.word	0x00000058
        /*08e4*/ 	.short	0x010a
        /*08e6*/ 	.byte	0xff
	.zero		1


	//   ....[126]....
        /*08e8*/ 	.word	0x000097f0
        /*08ec*/ 	.word	0x00000000
        /*08f0*/ 	.word	0x00000060
        /*08f4*/ 	.short	0x010a
        /*08f6*/ 	.byte	0xff
	.zero		1


	//   ....[127]....
        /*08f8*/ 	.word	0x00009840
        /*08fc*/ 	.word	0x00000000
        /*0900*/ 	.word	0x00000080
        /*0904*/ 	.short	0x010a
        /*0906*/ 	.byte	0xff
	.zero		1


	//   ....[128]....
        /*0908*/ 	.word	0x00009890
        /*090c*/ 	.word	0x00000000
        /*0910*/ 	.word	0x00000030
        /*0914*/ 	.short	0x010a
        /*0916*/ 	.byte	0xff
	.zero		1


	//   ....[129]....
        /*0918*/ 	.word	0x000098e0
        /*091c*/ 	.word	0x0000006c
        /*0920*/ 	.word	0x000000a0
        /*0924*/ 	.short	0x010a
        /*0926*/ 	.byte	0xff
	.zero		1


	//   ....[130]....
        /*0928*/ 	.word	0x00009930
        /*092c*/ 	.word	0x00000037
        /*0930*/ 	.word	0x00000030
        /*0934*/ 	.short	0x010a
        /*0936*/ 	.byte	0xff
	.zero		1


	//   ....[131]....
        /*0938*/ 	.word	0x00009980
        /*093c*/ 	.word	0x00000049
        /*0940*/ 	.word	0x00000030
        /*0944*/ 	.short	0x010a
        /*0946*/ 	.byte	0xff
	.zero		1


	//   ....[132]....
        /*0948*/ 	.word	0x000099d0
        /*094c*/ 	.word	0x0000004c
        /*0950*/ 	.word	0x00000030
        /*0954*/ 	.short	0x010a
        /*0956*/ 	.byte	0xff
	.zero		1


	//----- nvinfo : EIATTR_NUM_MBARRIERS
	.align		4
.L_48:
        /*0958*/ 	.byte	0x03, 0x38
        /*095a*/ 	.short	0x0020


	//----- nvinfo : EIATTR_EXIT_INSTR_OFFSETS
	.align		4
        /*095c*/ 	.byte	0x04, 0x1c
        /*095e*/ 	.short	(.L_50 - .L_49)


	//   ....[0]....
.L_49:
        /*0960*/ 	.word	0x00002450


	//   ....[1]....
        /*0964*/ 	.word	0x00002940


	//   ....[2]....
        /*0968*/ 	.word	0x000029a0


	//   ....[3]....
        /*096c*/ 	.word	0x00003820


	//   ....[4]....
        /*0970*/ 	.word	0x00004880


	//   ....[5]....
        /*0974*/ 	.word	0x000048c0


	//   ....[6]....
        /*0978*/ 	.word	0x00008ed0


	//----- nvinfo : EIATTR_MAX_THREADS
	.align		4
.L_50:
        /*097c*/ 	.byte	0x04, 0x05
        /*097e*/ 	.short	(.L_52 - .L_51)
.L_51:
        /*0980*/ 	.word	0x00000100
        /*0984*/ 	.word	0x00000001
        /*0988*/ 	.word	0x00000001


	//----- nvinfo : EIATTR_CRS_STACK_SIZE
	.align		4
.L_52:
        /*098c*/ 	.byte	0x04, 0x1e
        /*098e*/ 	.short	(.L_54 - .L_53)
.L_53:
        /*0990*/ 	.word	0x00000000


	//----- nvinfo : EIATTR_CBANK_PARAM_SIZE
	.align		4
.L_54:
        /*0994*/ 	.byte	0x03, 0x19
        /*0996*/ 	.short	0x0800


	//----- nvinfo : EIATTR_PARAM_CBANK
	.align		4
        /*0998*/ 	.byte	0x04, 0x0a
        /*099a*/ 	.short	(.L_56 - .L_55)
	.align		4
.L_55:
        /*099c*/ 	.word	index@(.nv.constant0._ZN7cutlass13device_kernelINS_4gemm6kernel13GemmUniversalIN4cute5tupleIJiiiiEEENS1_10collective13CollectiveMmaINS1_35MainloopSm100TmaUmmaWarpSpecializedILi3ELi2ELi4ENS5_IJNS4_1CILi1EEESB_SB_EEEEENS5_IJNSA_ILi64EEENSA_ILi256EEESE_EEEaNS5_IJlSB_lEEEaSH_NS4_8TiledMMAINS4_8MMA_AtomIJNS4_15SM100_MMA_S8_SSIaaiLi64ELi256ELNS4_4UMMA5MajorE0ELSM_0ELNSL_8SaturateE0EEEEEENS4_6LayoutISC_NS5_IJNSA_ILi0EEESR_SR_EEEEENS5_IJNS4_10UnderscoreESU_SU_EEEEENS4_13SM90_TMA_LOADENS4_14ComposedLayoutINS4_7SwizzleILi2ELi4ELi3EEENS4_18smem_ptr_flag_bitsILi8EEENSQ_INS5_IJNSA_ILi8EEESE_EEENS5_IJSE_SB_EEEEEEEvNS4_8identityESX_S17_vS18_EENS_8epilogue10collective18CollectiveEpilogueINS1A_23Sm100TmaWarpSpecializedILi4ELi2ELi32ELb0ELb0EEEJSG_NS5_IJNSQ_ISE_SB_EES1F_EEEaSH_aSH_NS1A_6fusion15FusionCallbacksIS1E_NS1H_17LinearCombinationIaiaiLNS_15FloatRoundStyleE2EEESG_S1G_JEEENS4_5SM1004TMEM4LOAD26SM100_TMEM_LOAD_16dp32b32xESX_S17_NS4_39AutoVectorizingCopyWithAssumedAlignmentILi128EEENS4_14SM90_TMA_STOREES17_S1S_S1S_EEEvvEEEEvNT_6ParamsE)
        /*09a0*/ 	.short	0x0380
        /*09a2*/ 	.short	0x0800


	//----- nvinfo : EIATTR_SW_WAR
	.align		4
.L_56:
        /*09a4*/ 	.byte	0x04, 0x36
        /*09a6*/ 	.short	(.L_58 - .L_57)
.L_57:
        /*09a8*/ 	.word	0x00000008
.L_58:


//--------------------- .nv.callgraph             --------------------------
	.section	.nv.callgraph,"",@"SHT_CUDA_CALLGRAPH"
	.align	4
	.sectionentsize	8
	.align		4
        /*0000*/ 	.word	0x00000000
	.align		4
        /*0004*/ 	.word	0xffffffff
	.align		4
        /*0008*/ 	.word	index@(_ZN7cutlass13device_kernelINS_4gemm6kernel13GemmUniversalIN4cute5tupleIJiiiiEEENS1_10collective13CollectiveMmaINS1_35MainloopSm100TmaUmmaWarpSpecializedILi3ELi2ELi4ENS5_IJNS4_1CILi1EEESB_SB_EEEEENS5_IJNSA_ILi64EEENSA_ILi256EEESE_EEEaNS5_IJlSB_lEEEaSH_NS4_8TiledMMAINS4_8MMA_AtomIJNS4_15SM100_MMA_S8_SSIaaiLi64ELi256ELNS4_4UMMA5MajorE0ELSM_0ELNSL_8SaturateE0EEEEEENS4_6LayoutISC_NS5_IJNSA_ILi0EEESR_SR_EEEEENS5_IJNS4_10UnderscoreESU_SU_EEEEENS4_13SM90_TMA_LOADENS4_14ComposedLayoutINS4_7SwizzleILi2ELi4ELi3EEENS4_18smem_ptr_flag_bitsILi8EEENSQ_INS5_IJNSA_ILi8EEESE_EEENS5_IJSE_SB_EEEEEEEvNS4_8identityESX_S17_vS18_EENS_8epilogue10collective18CollectiveEpilogueINS1A_23Sm100TmaWarpSpecializedILi4ELi2ELi32ELb0ELb0EEEJSG_NS5_IJNSQ_ISE_SB_EES1F_EEEaSH_aSH_NS1A_6fusion15FusionCallbacksIS1E_NS1H_17LinearCombinationIaiaiLNS_15FloatRoundStyleE2EEESG_S1G_JEEENS4_5SM1004TMEM4LOAD26SM100_TMEM_LOAD_16dp32b32xESX_S17_NS4_39AutoVectorizingCopyWithAssumedAlignmentILi128EEENS4_14SM90_TMA_STOREES17_S1S_S1S_EEEvvEEEEvNT_6ParamsE)
	.align		4
        /*000c*/ 	.word	index@(__assertfail)
	.align		4
        /*0010*/ 	.word	0x00000000
	.align		4
        /*0014*/ 	.word	0xfffffffe
	.align		4
        /*0018*/ 	.word	0x00000000
	.align		4
        /*001c*/ 	.word	0xfffffffd
	.align		4
        /*0020*/ 	.word	0x00000000
	.align		4
        /*0024*/ 	.word	0xfffffffc


//--------------------- .nv.constant4             --------------------------
	.section	.nv.constant4,"a",@progbits
	.align	8
	.align		8
.nv.constant4:
        /*0000*/ 	.dword	__assertfail
	.align		8
        /*0008*/ 	.dword	__unnamed_1
	.align		8
        /*0010*/ 	.dword	__unnamed_2
	.align		8
        /*0018*/ 	.dword	__unnamed_3
	.align		8
        /*0020*/ 	.dword	_ZN40_INTERNAL_ed802e05_4_k_cu_f87c2289_316864cuda3std3__45__cpo5beginE
	.align		8
        /*0028*/ 	.dword	_ZN40_INTERNAL_ed802e05_4_k_cu_f87c2289_316864cuda3std3__45__cpo3endE
	.align		8
        /*0030*/ 	.dword	_ZN40_INTERNAL_ed802e05_4_k_cu_f87c2289_316864cuda3std3__45__cpo6cbeginE
	.align		8
        /*0038*/ 	.dword	_ZN40_INTERNAL_ed802e05_4_k_cu_f87c2289_316864cuda3std3__45__cpo4cendE
	.align		8
        /*0040*/ 	.dword	_ZN40_INTERNAL_ed802e05_4_k_cu_f87c2289_316864cuda3std3__442_GLOBAL__N__ed802e05_4_k_cu_f87c2289_316866ignoreE
	.align		8
        /*0048*/ 	.dword	_ZN40_INTERNAL_ed802e05_4_k_cu_f87c2289_316864cuda3std3__419piecewise_constructE
	.align		8
        /*0050*/ 	.dword	_ZN40_INTERNAL_ed802e05_4_k_cu_f87c2289_316864cuda3std3__48in_placeE
	.align		8
        /*0058*/ 	.dword	_ZN40_INTERNAL_ed802e05_4_k_cu_f87c2289_316864cuda3std6ranges3__45__cpo4swapE
	.align		8
        /*0060*/ 	.dword	_ZN40_INTERNAL_ed802e05_4_k_cu_f87c2289_316864cuda3std6ranges3__45__cpo9iter_moveE
	.align		8
        /*0068*/ 	.dword	_ZN40_INTERNAL_ed802e05_4_k_cu_f87c2289_316864cute7productE
	.align		8
        /*0070*/ 	.dword	_ZN40_INTERNAL_ed802e05_4_k_cu_f87c2289_316864cute1_E
	.align		8
        /*0078*/ 	.dword	$str$25
	.align		8
        /*0080*/ 	.dword	$str$26
	.align		8
        /*0088*/ 	.dword	$str$27
	.align		8
        /*0090*/ 	.dword	$str$28


//--------------------- .text._ZN7cutlass13device_kernelINS_4gemm6kernel13GemmUniversalIN4cute5tupleIJiiiiEEENS1_10collective13CollectiveMmaINS1_35MainloopSm100TmaUmmaWarpSpecializedILi3ELi2ELi4ENS5_IJNS4_1CILi1EEESB_SB_EEEEENS5_IJNSA_ILi64EEENSA_ILi256EEESE_EEEaNS5_IJlSB_lEEEaSH_NS4_8TiledMMAINS4_8MMA_AtomIJNS4_15SM100_MMA_S8_SSIaaiLi64ELi256ELNS4_4UMMA5MajorE0ELSM_0ELNSL_8SaturateE0EEEEEENS4_6LayoutISC_NS5_IJNSA_ILi0EEESR_SR_EEEEENS5_IJNS4_10UnderscoreESU_SU_EEEEENS4_13SM90_TMA_LOADENS4_14ComposedLayoutINS4_7SwizzleILi2ELi4ELi3EEENS4_18smem_ptr_flag_bitsILi8EEENSQ_INS5_IJNSA_ILi8EEESE_EEENS5_IJSE_SB_EEEEEEEvNS4_8identityESX_S17_vS18_EENS_8epilogue10collective18CollectiveEpilogueINS1A_23Sm100TmaWarpSpecializedILi4ELi2ELi32ELb0ELb0EEEJSG_NS5_IJNSQ_ISE_SB_EES1F_EEEaSH_aSH_NS1A_6fusion15FusionCallbacksIS1E_NS1H_17LinearCombinationIaiaiLNS_15FloatRoundStyleE2EEESG_S1G_JEEENS4_5SM1004TMEM4LOAD26SM100_TMEM_LOAD_16dp32b32xESX_S17_NS4_39AutoVectorizingCopyWithAssumedAlignmentILi128EEENS4_14SM90_TMA_STOREES17_S1S_S1S_EEEvvEEEEvNT_6ParamsE --------------------------
	.section	.text._ZN7cutlass13device_kernelINS_4gemm6kernel13GemmUniversalIN4cute5tupleIJiiiiEEENS1_10collective13CollectiveMmaINS1_35MainloopSm100TmaUmmaWarpSpecializedILi3ELi2ELi4ENS5_IJNS4_1CILi1EEESB_SB_EEEEENS5_IJNSA_ILi64EEENSA_ILi256EEESE_EEEaNS5_IJlSB_lEEEaSH_NS4_8TiledMMAINS4_8MMA_AtomIJNS4_15SM100_MMA_S8_SSIaaiLi64ELi256ELNS4_4UMMA5MajorE0ELSM_0ELNSL_8SaturateE0EEEEEENS4_6LayoutISC_NS5_IJNSA_ILi0EEESR_SR_EEEEENS5_IJNS4_10UnderscoreESU_SU_EEEEENS4_13SM90_TMA_LOADENS4_14ComposedLayoutINS4_7SwizzleILi2ELi4ELi3EEENS4_18smem_ptr_flag_bitsILi8EEENSQ_INS5_IJNSA_ILi8EEESE_EEENS5_IJSE_SB_EEEEEEEvNS4_8identityESX_S17_vS18_EENS_8epilogue10collective18CollectiveEpilogueINS1A_23Sm100TmaWarpSpecializedILi4ELi2ELi32ELb0ELb0EEEJSG_NS5_IJNSQ_ISE_SB_EES1F_EEEaSH_aSH_NS1A_6fusion15FusionCallbacksIS1E_NS1H_17LinearCombinationIaiaiLNS_15FloatRoundStyleE2EEESG_S1G_JEEENS4_5SM1004TMEM4LOAD26SM100_TMEM_LOAD_16dp32b32xESX_S17_NS4_39AutoVectorizingCopyWithAssumedAlignmentILi128EEENS4_14SM90_TMA_STOREES17_S1S_S1S_EEEvvEEEEvNT_6ParamsE,"ax",@progbits
	.align	128
.text._ZN7cutlass13device_kernelINS_4gemm6kernel13GemmUniversalIN4cute5tupleIJiiiiEEENS1_10collective13CollectiveMmaINS1_35MainloopSm100TmaUmmaWarpSpecializedILi3ELi2ELi4ENS5_IJNS4_1CILi1EEESB_SB_EEEEENS5_IJNSA_ILi64EEENSA_ILi256EEESE_EEEaNS5_IJlSB_lEEEaSH_NS4_8TiledMMAINS4_8MMA_AtomIJNS4_15SM100_MMA_S8_SSIaaiLi64ELi256ELNS4_4UMMA5MajorE0ELSM_0ELNSL_8SaturateE0EEEEEENS4_6LayoutISC_NS5_IJNSA_ILi0EEESR_SR_EEEEENS5_IJNS4_10UnderscoreESU_SU_EEEEENS4_13SM90_TMA_LOADENS4_14ComposedLayoutINS4_7SwizzleILi2ELi4ELi3EEENS4_18smem_ptr_flag_bitsILi8EEENSQ_INS5_IJNSA_ILi8EEESE_EEENS5_IJSE_SB_EEEEEEEvNS4_8identityESX_S17_vS18_EENS_8epilogue10collective18CollectiveEpilogueINS1A_23Sm100TmaWarpSpecializedILi4ELi2ELi32ELb0ELb0EEEJSG_NS5_IJNSQ_ISE_SB_EES1F_EEEaSH_aSH_NS1A_6fusion15FusionCallbacksIS1E_NS1H_17LinearCombinationIaiaiLNS_15FloatRoundStyleE2EEESG_S1G_JEEENS4_5SM1004TMEM4LOAD26SM100_TMEM_LOAD_16dp32b32xESX_S17_NS4_39AutoVectorizingCopyWithAssumedAlignmentILi128EEENS4_14SM90_TMA_STOREES17_S1S_S1S_EEEvvEEEEvNT_6ParamsE:
        .type           _ZN7cutlass13device_kernelINS_4gemm6kernel13GemmUniversalIN4cute5tupleIJiiiiEEENS1_10collective13CollectiveMmaINS1_35MainloopSm100TmaUmmaWarpSpecializedILi3ELi2ELi4ENS5_IJNS4_1CILi1EEESB_SB_EEEEENS5_IJNSA_ILi64EEENSA_ILi256EEESE_EEEaNS5_IJlSB_lEEEaSH_NS4_8TiledMMAINS4_8MMA_AtomIJNS4_15SM100_MMA_S8_SSIaaiLi64ELi256ELNS4_4UMMA5MajorE0ELSM_0ELNSL_8SaturateE0EEEEEENS4_6LayoutISC_NS5_IJNSA_ILi0EEESR_SR_EEEEENS5_IJNS4_10UnderscoreESU_SU_EEEEENS4_13SM90_TMA_LOADENS4_14ComposedLayoutINS4_7SwizzleILi2ELi4ELi3EEENS4_18smem_ptr_flag_bitsILi8EEENSQ_INS5_IJNSA_ILi8EEESE_EEENS5_IJSE_SB_EEEEEEEvNS4_8identityESX_S17_vS18_EENS_8epilogue10collective18CollectiveEpilogueINS1A_23Sm100TmaWarpSpecializedILi4ELi2ELi32ELb0ELb0EEEJSG_NS5_IJNSQ_ISE_SB_EES1F_EEEaSH_aSH_NS1A_6fusion15FusionCallbacksIS1E_NS1H_17LinearCombinationIaiaiLNS_15FloatRoundStyleE2EEESG_S1G_JEEENS4_5SM1004TMEM4LOAD26SM100_TMEM_LOAD_16dp32b32xESX_S17_NS4_39AutoVectorizingCopyWithAssumedAlignmentILi128EEENS4_14SM90_TMA_STOREES17_S1S_S1S_EEEvvEEEEvNT_6ParamsE,@function
        .size           _ZN7cutlass13device_kernelINS_4gemm6kernel13GemmUniversalIN4cute5tupleIJiiiiEEENS1_10collective13CollectiveMmaINS1_35MainloopSm100TmaUmmaWarpSpecializedILi3ELi2ELi4ENS5_IJNS4_1CILi1EEESB_SB_EEEEENS5_IJNSA_ILi64EEENSA_ILi256EEESE_EEEaNS5_IJlSB_lEEEaSH_NS4_8TiledMMAINS4_8MMA_AtomIJNS4_15SM100_MMA_S8_SSIaaiLi64ELi256ELNS4_4UMMA5MajorE0ELSM_0ELNSL_8SaturateE0EEEEEENS4_6LayoutISC_NS5_IJNSA_ILi0EEESR_SR_EEEEENS5_IJNS4_10UnderscoreESU_SU_EEEEENS4_13SM90_TMA_LOADENS4_14ComposedLayoutINS4_7SwizzleILi2ELi4ELi3EEENS4_18smem_ptr_flag_bitsILi8EEENSQ_INS5_IJNSA_ILi8EEESE_EEENS5_IJSE_SB_EEEEEEEvNS4_8identityESX_S17_vS18_EENS_8epilogue10collective18CollectiveEpilogueINS1A_23Sm100TmaWarpSpecializedILi4ELi2ELi32ELb0ELb0EEEJSG_NS5_IJNSQ_ISE_SB_EES1F_EEEaSH_aSH_NS1A_6fusion15FusionCallbacksIS1E_NS1H_17LinearCombinationIaiaiLNS_15FloatRoundStyleE2EEESG_S1G_JEEENS4_5SM1004TMEM4LOAD26SM100_TMEM_LOAD_16dp32b32xESX_S17_NS4_39AutoVectorizingCopyWithAssumedAlignmentILi128EEENS4_14SM90_TMA_STOREES17_S1S_S1S_EEEvvEEEEvNT_6ParamsE,(.L_x_167 - _ZN7cutlass13device_kernelINS_4gemm6kernel13GemmUniversalIN4cute5tupleIJiiiiEEENS1_10collective13CollectiveMmaINS1_35MainloopSm100TmaUmmaWarpSpecializedILi3ELi2ELi4ENS5_IJNS4_1CILi1EEESB_SB_EEEEENS5_IJNSA_ILi64EEENSA_ILi256EEESE_EEEaNS5_IJlSB_lEEEaSH_NS4_8TiledMMAINS4_8MMA_AtomIJNS4_15SM100_MMA_S8_SSIaaiLi64ELi256ELNS4_4UMMA5MajorE0ELSM_0ELNSL_8SaturateE0EEEEEENS4_6LayoutISC_NS5_IJNSA_ILi0EEESR_SR_EEEEENS5_IJNS4_10UnderscoreESU_SU_EEEEENS4_13SM90_TMA_LOADENS4_14ComposedLayoutINS4_7SwizzleILi2ELi4ELi3EEENS4_18smem_ptr_flag_bitsILi8EEENSQ_INS5_IJNSA_ILi8EEESE_EEENS5_IJSE_SB_EEEEEEEvNS4_8identityESX_S17_vS18_EENS_8epilogue10collective18CollectiveEpilogueINS1A_23Sm100TmaWarpSpecializedILi4ELi2ELi32ELb0ELb0EEEJSG_NS5_IJNSQ_ISE_SB_EES1F_EEEaSH_aSH_NS1A_6fusion15FusionCallbacksIS1E_NS1H_17LinearCombinationIaiaiLNS_15FloatRoundStyleE2EEESG_S1G_JEEENS4_5SM1004TMEM4LOAD26SM100_TMEM_LOAD_16dp32b32xESX_S17_NS4_39AutoVectorizingCopyWithAssumedAlignmentILi128EEENS4_14SM90_TMA_STOREES17_S1S_S1S_EEEvvEEEEvNT_6ParamsE)
        .other          _ZN7cutlass13device_kernelINS_4gemm6kernel13GemmUniversalIN4cute5tupleIJiiiiEEENS1_10collective13CollectiveMmaINS1_35MainloopSm100TmaUmmaWarpSpecializedILi3ELi2ELi4ENS5_IJNS4_1CILi1EEESB_SB_EEEEENS5_IJNSA_ILi64EEENSA_ILi256EEESE_EEEaNS5_IJlSB_lEEEaSH_NS4_8TiledMMAINS4_8MMA_AtomIJNS4_15SM100_MMA_S8_SSIaaiLi64ELi256ELNS4_4UMMA5MajorE0ELSM_0ELNSL_8SaturateE0EEEEEENS4_6LayoutISC_NS5_IJNSA_ILi0EEESR_SR_EEEEENS5_IJNS4_10UnderscoreESU_SU_EEEEENS4_13SM90_TMA_LOADENS4_14ComposedLayoutINS4_7SwizzleILi2ELi4ELi3EEENS4_18smem_ptr_flag_bitsILi8EEENSQ_INS5_IJNSA_ILi8EEESE_EEENS5_IJSE_SB_EEEEEEEvNS4_8identityESX_S17_vS18_EENS_8epilogue10collective18CollectiveEpilogueINS1A_23Sm100TmaWarpSpecializedILi4ELi2ELi32ELb0ELb0EEEJSG_NS5_IJNSQ_ISE_SB_EES1F_EEEaSH_aSH_NS1A_6fusion15FusionCallbacksIS1E_NS1H_17LinearCombinationIaiaiLNS_15FloatRoundStyleE2EEESG_S1G_JEEENS4_5SM1004TMEM4LOAD26SM100_TMEM_LOAD_16dp32b32xESX_S17_NS4_39AutoVectorizingCopyWithAssumedAlignmentILi128EEENS4_14SM90_TMA_STOREES17_S1S_S1S_EEEvvEEEEvNT_6ParamsE,@"STO_CUDA_ENTRY STV_DEFAULT"
_ZN7cutlass13device_kernelINS_4gemm6kernel13GemmUniversalIN4cute5tupleIJiiiiEEENS1_10collective13CollectiveMmaINS1_35MainloopSm100TmaUmmaWarpSpecializedILi3ELi2ELi4ENS5_IJNS4_1CILi1EEESB_SB_EEEEENS5_IJNSA_ILi64EEENSA_ILi256EEESE_EEEaNS5_IJlSB_lEEEaSH_NS4_8TiledMMAINS4_8MMA_AtomIJNS4_15SM100_MMA_S8_SSIaaiLi64ELi256ELNS4_4UMMA5MajorE0ELSM_0ELNSL_8SaturateE0EEEEEENS4_6LayoutISC_NS5_IJNSA_ILi0EEESR_SR_EEEEENS5_IJNS4_10UnderscoreESU_SU_EEEEENS4_13SM90_TMA_LOADENS4_14ComposedLayoutINS4_7SwizzleILi2ELi4ELi3EEENS4_18smem_ptr_flag_bitsILi8EEENSQ_INS5_IJNSA_ILi8EEESE_EEENS5_IJSE_SB_EEEEEEEvNS4_8identityESX_S17_vS18_EENS_8epilogue10collective18CollectiveEpilogueINS1A_23Sm100TmaWarpSpecializedILi4ELi2ELi32ELb0ELb0EEEJSG_NS5_IJNSQ_ISE_SB_EES1F_EEEaSH_aSH_NS1A_6fusion15FusionCallbacksIS1E_NS1H_17LinearCombinationIaiaiLNS_15FloatRoundStyleE2EEESG_S1G_JEEENS4_5SM1004TMEM4LOAD26SM100_TMEM_LOAD_16dp32b32xESX_S17_NS4_39AutoVectorizingCopyWithAssumedAlignmentILi128EEENS4_14SM90_TMA_STOREES17_S1S_S1S_EEEvvEEEEvNT_6ParamsE:
[----:B------:R-:W1:Y:S01]  /*0000*/  LDC R1, c[0x0][0x37c] ;  /* 0x0000df00ff017b82 */ /* 0x000e620000000800 */
[----:B------:R-:W2:Y:S01]  /*0010*/  S2R R103, SR_TID.X ;  /* 0x0000000000677919 */ /* 0x000ea20000002100 */
[----:B------:R-:W3:Y:S01]  /*0020*/  LDCU.64 UR4, c[0x0][0x890] ;  /* 0x00011200ff0477ac */ /* 0x000ee20008000a00 */
[----:B------:R-:W-:Y:S02]  /*0030*/  PRMT R91, RZ, 0x7610, R91 ;  /* 0x00007610ff5b7816 */ /* 0x000fe4000000005b */
[----:B------:R-:W-:Y:S01]  /*0040*/  ELECT P5, URZ, PT ;  /* 0x0000000000ff782f */ /* 0x000fe200038a0000 */
[----:B------:R-:W4:Y:S01]  /*0050*/  LDCU.64 UR46, c[0x0][0x358] ;  /* 0x00006b00ff2e77ac */ /* 0x000f220008000a00 */
[----:B---3--:R-:W-:-:S04]  /*0060*/  UISETP.NE.U32.AND UP0, UPT, UR4, URZ, UPT ;  /* 0x000000ff0400728c */ /* 0x008fc8000bf05070 */
[----:B------:R-:W-:Y:S01]  /*0070*/  UISETP.NE.AND.EX UP0, UPT, UR5, URZ, UPT, UP0 ;  /* 0x000000ff0500728c */ /* 0x000fe2000bf05300 */
[----:B--2---:R-:W-:-:S05]  /*0080*/  SHF.R.U32.HI R96, RZ, 0x5, R103 ;  /* 0x00000005ff607819 */ /* 0x004fca0000011667 */
[----:B------:R-:W2:Y:S02]  /*0090*/  SHFL.IDX PT, R0, R96, RZ, 0x1f ;  /* 0x00001fff60007589 */ /* 0x000ea400000e0000 */
[----:B--2---:R-:W-:Y:S01]  /*00a0*/  R2UR UR8, R0 ;  /* 0x00000000000872ca */ /* 0x004fe200000e0000 */
[----:B-1--4-:R-:W-:-:S14]  /*00b0*/  BRA.U UP0, `(.L_x_0) ;  /* 0x00000001002c7547 */ /* 0x012fdc000b800000 */
[----:B------:R-:W1:Y:S02]  /*00c0*/  LDCU.64 UR6, c[0x0][0x888] ;  /* 0x00011100ff0677ac */ /* 0x000e640008000a00 */
[----:B-1----:R-:W-:-:S04]  /*00d0*/  UISETP.NE.U32.AND UP0, UPT, UR6, URZ, UPT ;  /* 0x000000ff0600728c */ /* 0x002fc8000bf05070 */
[----:B------:R-:W-:-:S09]  /*00e0*/  UISETP.NE.AND.EX UP0, UPT, UR7, URZ, UPT, UP0 ;  /* 0x000000ff0700728c */ /* 0x000fd2000bf05300 */
[----:B------:R-:W-:Y:S05]  /*00f0*/  BRA.U !UP0, `(.L_x_1) ;  /* 0x0000000108107547 */ /* 0x000fea000b800000 */
[----:B------:R-:W1:Y:S02]  /*0100*/  LDC.64 R50, c[0x0][0x888] ;  /* 0x00022200ff327b82 */ /* 0x000e640000000a00 */
[----:B-1----:R1:W5:Y:S01]  /*0110*/  LDG.E R50, desc[UR46][R50.64] ;  /* 0x0000002e32327981 */ /* 0x002362000c1e1900 */
[----:B------:R-:W-:Y:S01]  /*0120*/  HFMA2 R91, -RZ, RZ, 0, 5.9604644775390625e-08 ;  /* 0x00000001ff5b7431 */ /* 0x000fe200000001ff */
[----:B------:R-:W-:Y:S05]  /*0130*/  BRA `(.L_x_0) ;  /* 0x00000000000c7947 */ /* 0x000fea0003800000 */
.L_x_1:
[----:B------:R-:W1:Y:S01]  /*0140*/  LDCU UR6, c[0x0][0x880] ;  /* 0x00011000ff0677ac */ /* 0x000e620008000800 */
[----:B------:R-:W-:Y:S01]  /*0150*/  HFMA2 R91, -RZ, RZ, 0, 5.9604644775390625e-08 ;  /* 0x00000001ff5b7431 */ /* 0x000fe200000001ff */
[----:B-1----:R-:W-:-:S07]  /*0160*/  MOV R50, UR6 ;  /* 0x0000000600327c02 */ /* 0x002fce0008000f00 */
.L_x_0:
[----:B------:R-:W2:Y:S02]  /*0170*/  LDCU.64 UR6, c[0x0][0x8b0] ;  /* 0x00011600ff0677ac */ /* 0x000ea40008000a00 */
[----:B--2---:R-:W-:-:S04]  /*0180*/  UISETP.NE.U32.AND UP0, UPT, UR6, URZ, UPT ;  /* 0x000000ff0600728c */ /* 0x004fc8000bf05070 */
[----:B------:R-:W-:-:S09]  /*0190*/  UISETP.NE.AND.EX UP0, UPT, UR7, URZ, UPT, UP0 ;  /* 0x000000ff0700728c */ /* 0x000fd2000bf05300 */
[----:B------:R-:W-:Y:S05]  /*01a0*/  BRA.U UP0, `(.L_x_2) ;  /* 0x0000000100247547 */ /* 0x000fea000b800000 */
[----:B------:R-:W2:Y:S02]  /*01b0*/  LDCU.64 UR6, c[0x0][0x8a8] ;  /* 0x00011500ff0677ac */ /* 0x000ea40008000a00 */
[----:B--2---:R-:W-:-:S04]  /*01c0*/  UISETP.NE.U32.AND UP0, UPT, UR6, URZ, UPT ;  /* 0x000000ff0600728c */ /* 0x004fc8000bf05070 */
[----:B------:R-:W-:-:S09]  /*01d0*/  UISETP.NE.AND.EX UP0, UPT, UR7, URZ, UPT, UP0 ;  /* 0x000000ff0700728c */ /* 0x000fd2000bf05300 */
[----:B------:R-:W-:Y:S05]  /*01e0*/  BRA.U !UP0, `(.L_x_3) ;  /* 0x00000001080c7547 */ /* 0x000fea000b800000 */
[----:B------:R-:W2:Y:S02]  /*01f0*/  LDC.64 R2, c[0x0][0x8a8] ;  /* 0x00022a00ff027b82 */ /* 0x000ea40000000a00 */
[----:B--2---:R2:W5:Y:S01]  /*0200*/  LDG.E R47, desc[UR46][R2.64] ;  /* 0x0000002e022f7981 */ /* 0x004562000c1e1900 */
[----:B------:R-:W-:Y:S05]  /*0210*/  BRA `(.L_x_2) ;  /* 0x0000000000087947 */ /* 0x000fea0003800000 */
.L_x_3:
[----:B------:R-:W2:Y:S02]  /*0220*/  LDCU UR6, c[0x0][0x8a0] ;  /* 0x00011400ff0677ac */ /* 0x000ea40008000800 */
[----:B--2---:R-:W-:Y:S02]  /*0230*/  MOV R47, UR6 ;  /* 0x00000006002f7c02 */ /* 0x004fe40008000f00 */
.L_x_2:
[----:B------:R-:W-:Y:S01]  /*0240*/  IMAD.U32 R0, RZ, RZ, UR8 ;  /* 0x00000008ff007e24 */ /* 0x000fe2000f8e00ff */
[----:B------:R-:W-:Y:S04]  /*0250*/  BSSY.RECONVERGENT B0, `(.L_x_4) ;  /* 0x000000c000007945 */ /* 0x000fe80003800200 */
[C---:B------:R-:W-:Y:S02]  /*0260*/  ISETP.NE.OR P1, PT, R0.reuse, 0x1, !P5 ;  /* 0x000000010000780c */ /* 0x040fe40006f25670 */
[----:B------:R-:W-:-:S11]  /*0270*/  ISETP.NE.OR P0, PT, R0, 0x3, !P5 ;  /* 0x000000030000780c */ /* 0x000fd60006f05670 */
[----:B------:R-:W-:Y:S05]  /*0280*/  @P1 BRA `(.L_x_5) ;  /* 0x0000000000201947 */ /* 0x000fea0003800000 */
[----:B------:R-:W3:Y:S02]  /*0290*/  LDCU.64 UR6, c[0x0][0x348] ;  /* 0x00006900ff0677ac */ /* 0x000ee40008000a00 */
[----:B---3--:R-:W-:Y:S02]  /*02a0*/  UIADD3 UR10, UP1, UPT, UR6, 0x80, URZ ;  /* 0x00000080060a7890 */ /* 0x008fe4000ff3e0ff */
[----:B------:R-:W-:Y:S02]  /*02b0*/  UIADD3 UR6, UP0, UPT, UR6, 0x180, URZ ;  /* 0x0000018006067890 */ /* 0x000fe4000ff1e0ff */
[----:B------:R-:W-:Y:S02]  /*02c0*/  UIADD3.X UR11, UPT, UPT, URZ, UR7, URZ, UP1, !UPT ;  /* 0x00000007ff0b7290 */ /* 0x000fe40008ffe4ff */
[----:B------:R-:W-:-:S07]  /*02d0*/  UIADD3.X UR7, UPT, UPT, URZ, UR7, URZ, UP0, !UPT ;  /* 0x00000007ff077290 */ /* 0x000fce00087fe4ff */
[----:B------:R3:W-:Y:S02]  /*02e0*/  UTMACCTL.PF [UR10] ;  /* 0x000000000a0079b9 */ /* 0x0007e40008040000 */
[----:B------:R3:W-:Y:S02]  /*02f0*/  UTMACCTL.PF [UR6] ;  /* 0x00000000060079b9 */ /* 0x0007e40008040000 */
[----:B---3--:R-:W-:Y:S01]  /*0300*/  NOP ;  /* 0x0000000000007918 */ /* 0x008fe20000000000 */
.L_x_5:
[----:B------:R-:W-:Y:S05]  /*0310*/  BSYNC.RECONVERGENT B0 ;  /* 0x0000000000007941 */ /* 0x000fea0003800200 */
.L_x_4:
[----:B------:R-:W-:Y:S04]  /*0320*/  BSSY.RECONVERGENT B0, `(.L_x_6) ;  /* 0x000000a000007945 */ /* 0x000fe80003800200 */
        /* <DEDUP_REMOVED lines=9> */
.L_x_7:
[----:B------:R-:W-:Y:S05]  /*03c0*/  BSYNC.RECONVERGENT B0 ;  /* 0x0000000000007941 */ /* 0x000fea0003800200 */
.L_x_6:
[----:B------:R-:W3:Y:S01]  /*03d0*/  LDCU.64 UR6, c[0x0][0x888] ;  /* 0x00011100ff0677ac */ /* 0x000ee20008000a00 */
[----:B------:R-:W-:Y:S02]  /*03e0*/  UISETP.EQ.U32.AND UP1, UPT, UR4, URZ, UPT ;  /* 0x000000ff0400728c */ /* 0x000fe4000bf22070 */
[----:B------:R-:W-:Y:S02]  /*03f0*/  UPLOP3.LUT UP2, UPT, UPT, UPT, UPT, 0x80, 0x8 ;  /* 0x000000000008789c */ /* 0x000fe40003f4f070 */
[----:B---3--:R-:W-:-:S04]  /*0400*/  UISETP.NE.U32.AND UP0, UPT, UR6, URZ, UPT ;  /* 0x000000ff0600728c */ /* 0x008fc8000bf05070 */
[----:B------:R-:W-:-:S04]  /*0410*/  UISETP.NE.AND.EX UP0, UPT, UR7, URZ, UPT, UP0 ;  /* 0x000000ff0700728c */ /* 0x000fc8000bf05300 */
[----:B------:R-:W-:-:S04]  /*0420*/  UISETP.EQ.OR.EX UP3, UPT, UR5, URZ, !UP0, UP1 ;  /* 0x000000ff0500728c */ /* 0x000fc8000c762710 */
[----:B------:R-:W-:-:S05]  /*0430*/  UP2UR UR50, UPR, URZ, 0x8 ;  /* 0x00000008ff327883 */ /* 0x000fca0008000000 */
[----:B------:R-:W-:Y:S07]  /*0440*/  BRA.U !UP3, `(.L_x_8) ;  /* 0x000000010b207547 */ /* 0x000fee000b800000 */
[----:B-----5:R-:W-:Y:S01]  /*0450*/  R2UR UR6, R50 ;  /* 0x00000000320672ca */ /* 0x020fe200000e0000 */
[----:B------:R-:W-:Y:S02]  /*0460*/  UISETP.NE.U32.AND UP2, UPT, UR4, URZ, UPT ;  /* 0x000000ff0400728c */ /* 0x000fe4000bf45070 */
[----:B------:R-:W-:Y:S02]  /*0470*/  USEL UR4, URZ, 0xffffffff, UP0 ;  /* 0xffffffffff047887 */ /* 0x000fe40008000000 */
[----:B------:R-:W-:-:S08]  /*0480*/  UISETP.NE.AND.EX UP2, UPT, UR5, URZ, UPT, UP2 ;  /* 0x000000ff0500728c */ /* 0x000fd0000bf45320 */
[----:B------:R-:W-:-:S04]  /*0490*/  UISETP.NE.AND UP1, UPT, UR6, URZ, UPT ;  /* 0x000000ff0600728c */ /* 0x000fc8000bf25270 */
[----:B------:R-:W-:-:S04]  /*04a0*/  @!UP2 USEL UR4, URZ, 0xffffffff, UP1 ;  /* 0xffffffffff04a887 */ /* 0x000fc80008800000 */
[----:B------:R-:W-:-:S04]  /*04b0*/  ULOP3.LUT UR4, UR4, 0x1, URZ, 0xc0, !UPT ;  /* 0x0000000104047892 */ /* 0x000fc8000f8ec0ff */
[----:B------:R-:W-:-:S11]  /*04c0*/  UISETP.NE.U32.AND UP2, UPT, UR4, 0x1, UPT ;  /* 0x000000010400788c */ /* 0x000fd6000bf45070 */
.L_x_8:
[----:B--2---:R-:W2:Y:S01]  /*04d0*/  SHFL.IDX PT, R2, R96, RZ, 0x1f ;  /* 0x00001fff60027589 */ /* 0x004ea200000e0000 */
[----:B------:R-:W-:-:S04]  /*04e0*/  UISETP.NE.AND UP1, UPT, UR8, 0x2, UPT ;  /* 0x000000020800788c */ /* 0x000fc8000bf25270 */
[----:B------:R-:W-:Y:S01]  /*04f0*/  USEL UR6, URZ, 0x1, UP1 ;  /* 0x00000001ff067887 */ /* 0x000fe20008800000 */
[----:B--2---:R-:W-:-:S13]  /*0500*/  ISETP.NE.AND P0, PT, R2, RZ, PT ;  /* 0x000000ff0200720c */ /* 0x004fda0003f05270 */
[----:B------:R-:W-:Y:S05]  /*0510*/  @P0 BRA `(.L_x_9) ;  /* 0x0000000000400947 */ /* 0x000fea0003800000 */
[----:B------:R-:W2:Y:S01]  /*0520*/  S2UR UR5, SR_CgaCtaId ;  /* 0x00000000000579c3 */ /* 0x000ea20000008800 */
[----:B------:R-:W-:Y:S01]  /*0530*/  UMOV UR7, 0x400 ;  /* 0x0000040000077882 */ /* 0x000fe20000000000 */
[----:B------:R-:W-:Y:S01]  /*0540*/  UMOV UR4, 0x1 ;  /* 0x0000000100047882 */ /* 0x000fe20000000000 */
[----:B------:R-:W-:Y:S01]  /*0550*/  ELECT P0, URZ, PT ;  /* 0x0000000000ff782f */ /* 0x000fe20003800000 */
[----:B------:R-:W-:-:S04]  /*0560*/  UIADD3 UR10, UPT, UPT, -UR4, 0x100000, URZ ;  /* 0x00100000040a7890 */ /* 0x000fc8000fffe1ff */
[----:B------:R-:W-:Y:S02]  /*0570*/  USHF.L.U32 UR11, UR10, 0xb, URZ ;  /* 0x0000000b0a0b7899 */ /* 0x000fe400080006ff */
[----:B------:R-:W-:Y:S02]  /*0580*/  USHF.L.U32 UR10, UR10, 0x1, URZ ;  /* 0x000000010a0a7899 */ /* 0x000fe400080006ff */
[----:B--2---:R-:W-:Y:S01]  /*0590*/  ULEA UR5, UR5, UR7, 0x18 ;  /* 0x0000000705057291 */ /* 0x004fe2000f8ec0ff */
[----:B------:R-:W2:Y:S11]  /*05a0*/  FENCE.VIEW.ASYNC.S ;  /* 0x00000000000073c6 */ /* 0x000eb60000000000 */
[----:B--2---:R2:W3:Y:S01]  /*05b0*/  SYNCS.EXCH.64 URZ, [UR5], UR10 ;  /* 0x0000000a05ff75b2 */ /* 0x0044e20008000100 */
[----:B------:R2:W4:Y:S01]  /*05c0*/  SYNCS.EXCH.64 URZ, [UR5+0x18], UR10 ;  /* 0x0000180a05ff75b2 */ /* 0x0005220008000100 */
[----:B------:R2:W1:Y:S01]  /*05d0*/  SYNCS.EXCH.64 URZ, [UR5+0x8], UR10 ;  /* 0x0000080a05ff75b2 */ /* 0x0004620008000100 */
[----:B------:R2:W1:Y:S01]  /*05e0*/  SYNCS.EXCH.64 URZ, [UR5+0x20], UR10 ;  /* 0x0000200a05ff75b2 */ /* 0x0004620008000100 */
[----:B------:R2:W1:Y:S01]  /*05f0*/  SYNCS.EXCH.64 URZ, [UR5+0x10], UR10 ;  /* 0x0000100a05ff75b2 */ /* 0x0004620008000100 */
[----:B------:R2:W1:Y:S01]  /*0600*/  SYNCS.EXCH.64 URZ, [UR5+0x28], UR10 ;  /* 0x0000280a05ff75b2 */ /* 0x0004620008000100 */
[----:B------:R-:W-:Y:S01]  /*0610*/  NOP ;  /* 0x0000000000007918 */ /* 0x000fe20000000000 */
.L_x_9:
[----:B------:R-:W2:Y:S01]  /*0620*/  SHFL.IDX PT, R2, R96, RZ, 0x1f ;  /* 0x00001fff60027589 */ /* 0x000ea200000e0000 */
[----:B------:R-:W-:Y:S01]  /*0630*/  NOP ;  /* 0x0000000000007918 */ /* 0x000fe20000000000 */
[----:B--2---:R-:W-:-:S13]  /*0640*/  ISETP.NE.AND P0, PT, R2, 0x1, PT ;  /* 0x000000010200780c */ /* 0x004fda0003f05270 */
[----:B------:R-:W-:Y:S05]  /*0650*/  @P0 BRA `(.L_x_10) ;  /* 0x0000000000580947 */ /* 0x000fea0003800000 */
[----:B------:R-:W2:Y:S01]  /*0660*/  S2UR UR7, SR_CgaCtaId ;  /* 0x00000000000779c3 */ /* 0x000ea20000008800 */
[----:B------:R-:W-:Y:S01]  /*0670*/  UMOV UR9, 0x400 ;  /* 0x0000040000097882 */ /* 0x000fe20000000000 */
[----:B------:R-:W-:Y:S01]  /*0680*/  UMOV UR5, 0x20 ;  /* 0x0000002000057882 */ /* 0x000fe20000000000 */
[----:B------:R-:W-:Y:S01]  /*0690*/  UMOV UR4, 0x80 ;  /* 0x0000008000047882 */ /* 0x000fe20000000000 */
[----:B------:R-:W-:-:S04]  /*06a0*/  UIADD3 UR10, UPT, UPT, -UR5, 0x100000, URZ ;  /* 0x00100000050a7890 */ /* 0x000fc8000fffe1ff */
[----:B------:R-:W-:Y:S02]  /*06b0*/  USHF.L.U32 UR11, UR10, 0xb, URZ ;  /* 0x0000000b0a0b7899 */ /* 0x000fe400080006ff */
[----:B------:R-:W-:Y:S02]  /*06c0*/  USHF.L.U32 UR10, UR10, 0x1, URZ ;  /* 0x000000010a0a7899 */ /* 0x000fe400080006ff */
[----:B------:R-:W-:-:S04]  /*06d0*/  UIADD3 UR4, UPT, UPT, -UR4, 0x100000, URZ ;  /* 0x0010000004047890 */ /* 0x000fc8000fffe1ff */
[----:B------:R-:W-:Y:S02]  /*06e0*/  USHF.L.U32 UR5, UR4, 0xb, URZ ;  /* 0x0000000b04057899 */ /* 0x000fe400080006ff */
[----:B------:R-:W-:Y:S01]  /*06f0*/  USHF.L.U32 UR4, UR4, 0x1, URZ ;  /* 0x0000000104047899 */ /* 0x000fe200080006ff */
[----:B------:R-:W-:Y:S01]  /*0700*/  ELECT P0, URZ, PT ;  /* 0x0000000000ff782f */ /* 0x000fe20003800000 */
[----:B--2---:R-:W-:Y:S01]  /*0710*/  ULEA UR7, UR7, UR9, 0x18 ;  /* 0x0000000907077291 */ /* 0x004fe2000f8ec0ff */
[----:B------:R-:W2:Y:S11]  /*0720*/  FENCE.VIEW.ASYNC.S ;  /* 0x00000000000073c6 */ /* 0x000eb60000000000 */
[----:B--2---:R2:W1:Y:S01]  /*0730*/  SYNCS.EXCH.64 URZ, [UR7+0x30], UR10 ;  /* 0x0000300a07ff75b2 */ /* 0x0044620008000100 */
[----:B------:R2:W1:Y:S01]  /*0740*/  SYNCS.EXCH.64 URZ, [UR7+0x50], UR4 ;  /* 0x0000500407ff75b2 */ /* 0x0004620008000100 */
[----:B------:R2:W1:Y:S01]  /*0750*/  SYNCS.EXCH.64 URZ, [UR7+0x38], UR10 ;  /* 0x0000380a07ff75b2 */ /* 0x0004620008000100 */
[----:B------:R2:W1:Y:S01]  /*0760*/  SYNCS.EXCH.64 URZ, [UR7+0x58], UR4 ;  /* 0x0000580407ff75b2 */ /* 0x0004620008000100 */
[----:B------:R2:W1:Y:S01]  /*0770*/  SYNCS.EXCH.64 URZ, [UR7+0x40], UR10 ;  /* 0x0000400a07ff75b2 */ /* 0x0004620008000100 */
[----:B------:R2:W1:Y:S01]  /*0780*/  SYNCS.EXCH.64 URZ, [UR7+0x60], UR4 ;  /* 0x0000600407ff75b2 */ /* 0x0004620008000100 */
[----:B------:R2:W1:Y:S01]  /*0790*/  SYNCS.EXCH.64 URZ, [UR7+0x48], UR10 ;  /* 0x0000480a07ff75b2 */ /* 0x0004620008000100 */
[----:B------:R2:W1:Y:S01]  /*07a0*/  SYNCS.EXCH.64 URZ, [UR7+0x68], UR4 ;  /* 0x0000680407ff75b2 */ /* 0x0004620008000100 */
[----:B------:R-:W-:Y:S01]  /*07b0*/  NOP ;  /* 0x0000000000007918 */ /* 0x000fe20000000000 */
.L_x_10:
[----:B------:R-:W3:Y:S01]  /*07c0*/  SHFL.IDX PT, R2, R96, RZ, 0x1f ;  /* 0x00001fff60027589 */ /* 0x000ee200000e0000 */
[----:B------:R-:W-:Y:S01]  /*07d0*/  NOP ;  /* 0x0000000000007918 */ /* 0x000fe20000000000 */
[----:B---3--:R-:W-:-:S13]  /*07e0*/  ISETP.NE.AND P0, PT, R2, 0x3, PT ;  /* 0x000000030200780c */ /* 0x008fda0003f05270 */
[----:B------:R-:W-:Y:S05]  /*07f0*/  @P0 BRA `(.L_x_11) ;  /* 0x0000000000300947 */ /* 0x000fea0003800000 */
[----:B--2---:R-:W2:Y:S01]  /*0800*/  S2UR UR5, SR_CgaCtaId ;  /* 0x00000000000579c3 */ /* 0x004ea20000008800 */
        /* <DEDUP_REMOVED lines=8> */
[----:B--2---:R3:W2:Y:S01]  /*0890*/  SYNCS.EXCH.64 URZ, [UR5+0x70], UR10 ;  /* 0x0000700a05ff75b2 */ /* 0x0046a20008000100 */
[----:B------:R3:W1:Y:S02]  /*08a0*/  SYNCS.EXCH.64 URZ, [UR5+0x78], UR10 ;  /* 0x0000780a05ff75b2 */ /* 0x0006640008000100 */
[----:B---3--:R-:W-:Y:S01]  /*08b0*/  NOP ;  /* 0x0000000000007918 */ /* 0x008fe20000000000 */
.L_x_11:
[----:B------:R-:W3:Y:S01]  /*08c0*/  SHFL.IDX PT, R2, R96, RZ, 0x1f ;  /* 0x00001fff60027589 */ /* 0x000ee200000e0000 */
[----:B------:R-:W-:Y:S01]  /*08d0*/  NOP ;  /* 0x0000000000007918 */ /* 0x000fe20000000000 */
[----:B---3--:R-:W-:-:S13]  /*08e0*/  ISETP.NE.AND P0, PT, R2, 0x4, PT ;  /* 0x000000040200780c */ /* 0x008fda0003f05270 */
[----:B------:R-:W-:Y:S05]  /*08f0*/  @P0 BRA `(.L_x_12) ;  /* 0x00000000004c0947 */ /* 0x000fea0003800000 */
[----:B--2---:R-:W2:Y:S01]  /*0900*/  S2UR UR5, SR_CgaCtaId ;  /* 0x00000000000579c3 */ /* 0x004ea20000008800 */
[----:B------:R-:W-:Y:S01]  /*0910*/  UMOV UR9, 0x100 ;  /* 0x0000010000097882 */ /* 0x000fe20000000000 */
[----:B------:R-:W-:Y:S01]  /*0920*/  UMOV UR7, 0x400 ;  /* 0x0000040000077882 */ /* 0x000fe20000000000 */
[----:B------:R-:W-:Y:S01]  /*0930*/  USEL UR9, UR9, 0xe0, UP2 ;  /* 0x000000e009097887 */ /* 0x000fe20009000000 */
[----:B------:R-:W-:Y:S01]  /*0940*/  UMOV UR4, 0x1 ;  /* 0x0000000100047882 */ /* 0x000fe20000000000 */
[----:B------:R-:W-:Y:S01]  /*0950*/  ELECT P0, URZ, PT ;  /* 0x0000000000ff782f */ /* 0x000fe20003800000 */
[----:B------:R-:W-:-:S04]  /*0960*/  UIADD3 UR10, UPT, UPT, -UR4, 0x100000, URZ ;  /* 0x00100000040a7890 */ /* 0x000fc8000fffe1ff */
[----:B------:R-:W-:Y:S02]  /*0970*/  USHF.L.U32 UR11, UR10, 0xb, URZ ;  /* 0x0000000b0a0b7899 */ /* 0x000fe400080006ff */
[----:B------:R-:W-:Y:S02]  /*0980*/  USHF.L.U32 UR10, UR10, 0x1, URZ ;  /* 0x000000010a0a7899 */ /* 0x000fe400080006ff */
[----:B------:R-:W-:-:S04]  /*0990*/  UIADD3 UR12, UPT, UPT, -UR9, 0x100000, URZ ;  /* 0x00100000090c7890 */ /* 0x000fc8000fffe1ff */
[----:B------:R-:W-:Y:S02]  /*09a0*/  USHF.L.U32 UR13, UR12, 0xb, URZ ;  /* 0x0000000b0c0d7899 */ /* 0x000fe400080006ff */
[----:B------:R-:W-:Y:S02]  /*09b0*/  USHF.L.U32 UR12, UR12, 0x1, URZ ;  /* 0x000000010c0c7899 */ /* 0x000fe400080006ff */
[----:B--2---:R-:W-:Y:S01]  /*09c0*/  ULEA UR5, UR5, UR7, 0x18 ;  /* 0x0000000705057291 */ /* 0x004fe2000f8ec0ff */
[----:B------:R-:W2:Y:S11]  /*09d0*/  FENCE.VIEW.ASYNC.S ;  /* 0x00000000000073c6 */ /* 0x000eb60000000000 */
[----:B--2---:R3:W2:Y:S01]  /*09e0*/  SYNCS.EXCH.64 URZ, [UR5+0x80], UR10 ;  /* 0x0000800a05ff75b2 */ /* 0x0046a20008000100 */
[----:B------:R3:W1:Y:S01]  /*09f0*/  SYNCS.EXCH.64 URZ, [UR5+0x90], UR12 ;  /* 0x0000900c05ff75b2 */ /* 0x0006620008000100 */
[----:B------:R3:W1:Y:S01]  /*0a00*/  SYNCS.EXCH.64 URZ, [UR5+0x88], UR10 ;  /* 0x0000880a05ff75b2 */ /* 0x0006620008000100 */
[----:B------:R3:W1:Y:S02]  /*0a10*/  SYNCS.EXCH.64 URZ, [UR5+0x98], UR12 ;  /* 0x0000980c05ff75b2 */ /* 0x0006640008000100 */
[----:B---3--:R-:W-:Y:S01]  /*0a20*/  NOP ;  /* 0x0000000000007918 */ /* 0x008fe20000000000 */
.L_x_12:
[----:B------:R-:W3:Y:S01]  /*0a30*/  SHFL.IDX PT, R2, R96, RZ, 0x1f ;  /* 0x00001fff60027589 */ /* 0x000ee200000e0000 */
[----:B------:R-:W-:Y:S01]  /*0a40*/  NOP ;  /* 0x0000000000007918 */ /* 0x000fe20000000000 */
[----:B---3--:R-:W-:-:S13]  /*0a50*/  ISETP.NE.AND P0, PT, R2, 0x5, PT ;  /* 0x000000050200780c */ /* 0x008fda0003f05270 */
[----:B------:R-:W-:Y:S05]  /*0a60*/  @P0 BRA `(.L_x_13) ;  /* 0x0000000000580947 */ /* 0x000fea0003800000 */
[----:B--2---:R-:W2:Y:S01]  /*0a70*/  S2UR UR7, SR_CgaCtaId ;  /* 0x00000000000779c3 */ /* 0x004ea20000008800 */
        /* <DEDUP_REMOVED lines=12> */
[----:B--2---:R3:W2:Y:S01]  /*0b40*/  SYNCS.EXCH.64 URZ, [UR7+0xa0], UR10 ;  /* 0x0000a00a07ff75b2 */ /* 0x0046a20008000100 */
[----:B------:R3:W1:Y:S01]  /*0b50*/  SYNCS.EXCH.64 URZ, [UR7+0xc0], UR4 ;  /* 0x0000c00407ff75b2 */ /* 0x0006620008000100 */
[----:B------:R3:W1:Y:S01]  /*0b60*/  SYNCS.EXCH.64 URZ, [UR7+0xa8], UR10 ;  /* 0x0000a80a07ff75b2 */ /* 0x0006620008000100 */
[----:B------:R3:W1:Y:S01]  /*0b70*/  SYNCS.EXCH.64 URZ, [UR7+0xc8], UR4 ;  /* 0x0000c80407ff75b2 */ /* 0x0006620008000100 */
[----:B------:R3:W1:Y:S01]  /*0b80*/  SYNCS.EXCH.64 URZ, [UR7+0xb0], UR10 ;  /* 0x0000b00a07ff75b2 */ /* 0x0006620008000100 */
[----:B------:R3:W1:Y:S01]  /*0b90*/  SYNCS.EXCH.64 URZ, [UR7+0xd0], UR4 ;  /* 0x0000d00407ff75b2 */ /* 0x0006620008000100 */
[----:B------:R3:W1:Y:S01]  /*0ba0*/  SYNCS.EXCH.64 URZ, [UR7+0xb8], UR10 ;  /* 0x0000b80a07ff75b2 */ /* 0x0006620008000100 */
[----:B------:R3:W1:Y:S02]  /*0bb0*/  SYNCS.EXCH.64 URZ, [UR7+0xd8], UR4 ;  /* 0x0000d80407ff75b2 */ /* 0x0006640008000100 */
[----:B---3--:R-:W-:Y:S01]  /*0bc0*/  NOP ;  /* 0x0000000000007918 */ /* 0x008fe20000000000 */
.L_x_13:
        /* <DEDUP_REMOVED lines=18> */
.L_x_14:
[----:B--2---:R-:W2:Y:S01]  /*0cf0*/  S2UR UR5, SR_CTAID.X ;  /* 0x00000000000579c3 */ /* 0x004ea20000002500 */
[----:B------:R-:W-:-:S05]  /*0d00*/  CS2R.32 R90, SR_CgaSize ;  /* 0x00000000005a7805 */ /* 0x000fca0000008a00 */
[----:B------:R-:W-:-:S05]  /*0d10*/  IMAD R90, R90, -0xa0, RZ ;  /* 0xffffff605a5a7824 */ /* 0x000fca00078e02ff */
[----:B------:R-:W-:-:S14]  /*0d20*/  R2UR UR9, R90 ;  /* 0x000000005a0972ca */ /* 0x000fdc00000e0000 */
[----:B------:R-:W3:Y:S01]  /*0d30*/  LDCU UR9, c[0x0][UR9+0x2b0] ;  /* 0x00005600090977ac */ /* 0x000ee20008000800 */
[----:B------:R-:W-:Y:S01]  /*0d40*/  NOP ;  /* 0x0000000000007918 */ /* 0x000fe20000000000 */
[----:B------:R-:W-:-:S05]  /*0d50*/  CS2R.32 R90, SR_CgaSize ;  /* 0x00000000005a7805 */ /* 0x000fca0000008a00 */
[----:B------:R-:W-:-:S05]  /*0d60*/  IMAD R90, R90, -0xa0, RZ ;  /* 0xffffff605a5a7824 */ /* 0x000fca00078e02ff */
[----:B------:R-:W-:-:S14]  /*0d70*/  R2UR UR7, R90 ;  /* 0x000000005a0772ca */ /* 0x000fdc00000e0000 */
[----:B------:R-:W4:Y:S01]  /*0d80*/  LDCU UR7, c[0x0][UR7+0x2b4] ;  /* 0x00005680070777ac */ /* 0x000f220008000800 */
[----:B------:R-:W1:Y:S08]  /*0d90*/  S2UR UR4, SR_CTAID.Y ;  /* 0x00000000000479c3 */ /* 0x000e700000002600 */
[----:B------:R-:W4:Y:S01]  /*0da0*/  LDC R9, c[0x0][0xb24] ;  /* 0x0002c900ff097b82 */ /* 0x000f220000000800 */
[----:B--2---:R-:W-:-:S02]  /*0db0*/  I2FP.F32.U32 R5, UR5 ;  /* 0x0000000500057c45 */ /* 0x004fc40008201000 */
[----:B------:R-:W-:-:S05]  /*0dc0*/  CS2R.32 R3, SR_CgaSize ;  /* 0x0000000000037805 */ /* 0x000fca0000008a00 */
[----:B------:R-:W-:-:S06]  /*0dd0*/  IMAD R3, R3, -0xa0, RZ ;  /* 0xffffff6003037824 */ /* 0x000fcc00078e02ff */
[----:B------:R-:W2:Y:S01]  /*0de0*/  LDC R3, c[0x0][R3+0x2a0] ;  /* 0x0000a80003037b82 */ /* 0x000ea20000000800 */
[----:B------:R-:W-:Y:S01]  /*0df0*/  MOV R21, UR5 ;  /* 0x0000000500157c02 */ /* 0x000fe20008000f00 */
[----:B---3--:R-:W-:Y:S01]  /*0e00*/  FMUL R5, R5, UR9 ;  /* 0x0000000905057c20 */ /* 0x008fe20008400000 */
[----:B-1----:R-:W-:Y:S02]  /*0e10*/  I2FP.F32.U32 R4, UR4 ;  /* 0x0000000400047c45 */ /* 0x002fe40008201000 */
[----:B------:R-:W-:-:S05]  /*0e20*/  CS2R.32 R2, SR_CgaSize ;  /* 0x0000000000027805 */ /* 0x000fca0000008a00 */
[----:B------:R-:W-:-:S06]  /*0e30*/  IMAD R2, R2, -0xa0, RZ ;  /* 0xffffff6002027824 */ /* 0x000fcc00078e02ff */
[----:B------:R-:W1:Y:S01]  /*0e40*/  LDC R2, c[0x0][R2+0x2a4] ;  /* 0x0000a90002027b82 */ /* 0x000e620000000800 */
[----:B------:R-:W3:Y:S01]  /*0e50*/  F2I.U32.TRUNC.NTZ R90, R5 ;  /* 0x00000005005a7305 */ /* 0x000ee2000020f000 */
[----:B------:R-:W-:Y:S01]  /*0e60*/  MOV R20, UR4 ;  /* 0x0000000400147c02 */ /* 0x000fe20008000f00 */
[----:B----4-:R-:W-:-:S05]  /*0e70*/  FMUL R4, R4, UR7 ;  /* 0x0000000704047c20 */ /* 0x010fca0008400000 */
[----:B------:R-:W-:Y:S01]  /*0e80*/  BAR.SYNC.DEFER_BLOCKING 0x0 ;  /* 0x0000000000007b1d */ /* 0x000fe20000010000 */
[----:B------:R-:W-:-:S05]  /*0e90*/  ISETP.GE.AND P0, PT, R9, 0x1, PT ;  /* 0x000000010900780c */ /* 0x000fca0003f06270 */
[----:B------:R-:W4:Y:S02]  /*0ea0*/  F2I.U32.TRUNC.NTZ R83, R4 ;  /* 0x0000000400537305 */ /* 0x000f24000020f000 */
[----:B------:R-:W1:Y:S01]  /*0eb0*/  S2UR UR36, SR_CTAID.Z ;  /* 0x00000000002479c3 */ /* 0x000e620000002700 */
[----:B---3--:R-:W-:-:S05]  /*0ec0*/  IADD3 R90, PT, PT, -R90, RZ, RZ ;  /* 0x000000ff5a5a7210 */ /* 0x008fca0007ffe1ff */
[----:B--2---:R-:W-:Y:S01]  /*0ed0*/  IMAD R90, R3, R90, UR5 ;  /* 0x00000005035a7e24 */ /* 0x004fe2000f8e025a */
[----:B----4-:R-:W-:-:S05]  /*0ee0*/  IADD3 R83, PT, PT, -R83, RZ, RZ ;  /* 0x000000ff53537210 */ /* 0x010fca0007ffe1ff */
[----:B-1----:R-:W-:Y:S01]  /*0ef0*/  IMAD R83, R2, R83, UR4 ;  /* 0x0000000402537e24 */ /* 0x002fe2000f8e0253 */
[----:B------:R-:W-:Y:S06]  /*0f00*/  @!P0 BRA `(.L_x_15) ;  /* 0x0000000000b88947 */ /* 0x000fec0003800000 */
[----:B------:R-:W1:Y:S01]  /*0f10*/  LDC.64 R4, c[0x0][0xb18] ;  /* 0x0002c600ff047b82 */ /* 0x000e620000000a00 */
[----:B------:R-:W-:-:S07]  /*0f20*/  ISETP.NE.AND P0, PT, R9, 0x1, PT ;  /* 0x000000010900780c */ /* 0x000fce0003f05270 */
[----:B------:R-:W2:Y:S08]  /*0f30*/  LDC R10, c[0x0][0xb0c] ;  /* 0x0002c300ff0a7b82 */ /* 0x000eb00000000800 */
[----:B------:R-:W3:Y:S08]  /*0f40*/  LDC R11, c[0x0][0x370] ;  /* 0x0000dc00ff0b7b82 */ /* 0x000ef00000000800 */
[----:B------:R-:W4:Y:S01]  /*0f50*/  LDC R12, c[0x0][0x374] ;  /* 0x0000dd00ff0c7b82 */ /* 0x000f220000000800 */
[----:B-1----:R-:W-:-:S07]  /*0f60*/  ISETP.NE.AND P1, PT, R4, 0x1, PT ;  /* 0x000000010400780c */ /* 0x002fce0003f25270 */
[----:B------:R-:W3:Y:S01]  /*0f70*/  LDC.64 R6, c[0x0][0xb10] ;  /* 0x0002c400ff067b82 */ /* 0x000ee20000000a00 */
[----:B--2---:R-:W-:-:S07]  /*0f80*/  ISETP.NE.AND P2, PT, R10, 0x1, PT ;  /* 0x000000010a00780c */ /* 0x004fce0003f45270 */
[----:B------:R-:W1:Y:S08]  /*0f90*/  LDC R8, c[0x0][0xb20] ;  /* 0x0002c800ff087b82 */ /* 0x000e700000000800 */
[----:B------:R-:W2:Y:S01]  /*0fa0*/  LDC.64 R2, c[0x0][0xb28] ;  /* 0x0002ca00ff027b82 */ /* 0x000ea20000000a00 */
[----:B----4-:R-:W-:-:S04]  /*0fb0*/  IMAD.HI.U32 R13, R12, R5, RZ ;  /* 0x000000050c0d7227 */ /* 0x010fc800078e00ff */
[----:B------:R-:W-:-:S04]  /*0fc0*/  IMAD.HI.U32 R5, R20, R5, RZ ;  /* 0x0000000514057227 */ /* 0x000fc800078e00ff */
[----:B---3--:R-:W-:-:S04]  /*0fd0*/  IMAD.HI.U32 R14, R11, R6, RZ ;  /* 0x000000060b0e7227 */ /* 0x008fc800078e00ff */
[C---:B------:R-:W-:Y:S01]  /*0fe0*/  IMAD.HI.U32 R16, R21.reuse, R6, RZ ;  /* 0x0000000615107227 */ /* 0x040fe200078e00ff */
[-C--:B------:R-:W-:Y:S02]  /*0ff0*/  @P2 SHF.R.U32.HI R11, RZ, R7.reuse, R14 ;  /* 0x00000007ff0b2219 */ /* 0x080fe4000001160e */
[-C--:B-1----:R-:W-:Y:S02]  /*1000*/  @P1 SHF.R.U32.HI R12, RZ, R8.reuse, R13 ;  /* 0x00000008ff0c1219 */ /* 0x082fe4000001160d */
[----:B------:R-:W-:Y:S02]  /*1010*/  SHF.R.U32.HI R5, RZ, R8, R5 ;  /* 0x00000008ff057219 */ /* 0x000fe40000011605 */
[----:B------:R-:W-:Y:S02]  /*1020*/  SHF.R.U32.HI R16, RZ, R7, R16 ;  /* 0x00000007ff107219 */ /* 0x000fe40000011610 */
[----:B------:R-:W-:Y:S01]  /*1030*/  SEL R5, R20, R5, !P1 ;  /* 0x0000000514057207 */ /* 0x000fe20004800000 */
[----:B--2---:R-:W-:Y:S01]  /*1040*/  IMAD.HI.U32 R14, R12, R2, RZ ;  /* 0x000000020c0e7227 */ /* 0x004fe200078e00ff */
[----:B------:R-:W-:-:S02]  /*1050*/  SEL R7, R21, R16, !P2 ;  /* 0x0000001015077207 */ /* 0x000fc40005000000 */
[----:B------:R-:W-:Y:S01]  /*1060*/  IADD3 R13, PT, PT, -R5, RZ, RZ ;  /* 0x000000ff050d7210 */ /* 0x000fe20007ffe1ff */
[----:B------:R-:W-:Y:S01]  /*1070*/  IMAD.HI.U32 R6, R11, R2, RZ ;  /* 0x000000020b067227 */ /* 0x000fe200078e00ff */
[----:B------:R-:W-:-:S03]  /*1080*/  @P0 SHF.R.U32.HI R12, RZ, R3, R14 ;  /* 0x00000003ff0c0219 */ /* 0x000fc6000001160e */
[----:B------:R-:W-:Y:S01]  /*1090*/  IMAD R13, R4, R13, R20 ;  /* 0x0000000d040d7224 */ /* 0x000fe200078e0214 */
[----:B------:R-:W-:Y:S01]  /*10a0*/  @P0 SHF.R.U32.HI R11, RZ, R3, R6 ;  /* 0x00000003ff0b0219 */ /* 0x000fe20000011606 */
[----:B------:R-:W-:-:S04]  /*10b0*/  IMAD R12, R12, R9, RZ ;  /* 0x000000090c0c7224 */ /* 0x000fc800078e02ff */
[----:B------:R-:W-:Y:S01]  /*10c0*/  IMAD R6, R11, R9, RZ ;  /* 0x000000090b067224 */ /* 0x000fe200078e02ff */
[----:B------:R-:W-:-:S04]  /*10d0*/  ISETP.GE.AND P1, PT, R5, R12, PT ;  /* 0x0000000c0500720c */ /* 0x000fc80003f26270 */
[----:B------:R-:W-:Y:S01]  /*10e0*/  ISETP.GE.OR P1, PT, R7, R6, P1 ;  /* 0x000000060700720c */ /* 0x000fe20000f26670 */
[----:B------:R-:W-:-:S05]  /*10f0*/  IMAD.HI.U32 R6, R5, R2, RZ ;  /* 0x0000000205067227 */ /* 0x000fca00078e00ff */
[----:B------:R-:W-:-:S04]  /*1100*/  SHF.R.U32.HI R6, RZ, R3, R6 ;  /* 0x00000003ff067219 */ /* 0x000fc80000011606 */
[----:B------:R-:W-:-:S03]  /*1110*/  SEL R6, R5, R6, !P0 ;  /* 0x0000000605067207 */ /* 0x000fc60004000000 */
[----:B------:R-:W-:Y:S01]  /*1120*/  @!P1 IMAD.HI.U32 R8, R7, R2, RZ ;  /* 0x0000000207089227 */ /* 0x000fe200078e00ff */
[----:B------:R-:W-:-:S04]  /*1130*/  IADD3 R2, PT, PT, -R6, RZ, RZ ;  /* 0x000000ff06027210 */ /* 0x000fc80007ffe1ff */
[----:B------:R-:W-:Y:S01]  /*1140*/  @!P1 SHF.R.U32.HI R8, RZ, R3, R8 ;  /* 0x00000003ff089219 */ /* 0x000fe20000011608 */
[----:B------:R-:W-:-:S03]  /*1150*/  IMAD R2, R9, R2, R5 ;  /* 0x0000000209027224 */ /* 0x000fc600078e0205 */
[----:B------:R-:W-:-:S05]  /*1160*/  @!P1 SEL R3, R7, R8, !P0 ;  /* 0x0000000807039207 */ /* 0x000fca0004000000 */
[--C-:B------:R-:W-:Y:S02]  /*1170*/  @!P1 IMAD.IADD R6, R6, 0x1, -R3.reuse ;  /* 0x0000000106069824 */ /* 0x100fe400078e0a03 */
[----:B------:R-:W-:Y:S01]  /*1180*/  @!P1 IMAD R3, R2, R11, R3 ;  /* 0x0000000b02039224 */ /* 0x000fe200078e0203 */
[----:B------:R-:W-:Y:S01]  /*1190*/  IADD3 R2, PT, PT, -R7, RZ, RZ ;  /* 0x000000ff07027210 */ /* 0x000fe20007ffe1ff */
[----:B------:R-:W-:Y:S02]  /*11a0*/  @!P1 IMAD R5, R6, R9, R7 ;  /* 0x0000000906059224 */ /* 0x000fe400078e0207 */
[----:B------:R-:W-:Y:S02]  /*11b0*/  @!P1 IMAD.MOV.U32 R7, RZ, RZ, R3 ;  /* 0x000000ffff079224 */ /* 0x000fe400078e0003 */
[----:B------:R-:W-:Y:S02]  /*11c0*/  IMAD R2, R10, R2, R21 ;  /* 0x000000020a027224 */ /* 0x000fe400078e0215 */
[----:B------:R-:W-:-:S02]  /*11d0*/  IMAD R20, R5, R4, R13 ;  /* 0x0000000405147224 */ /* 0x000fc400078e020d */
[----:B------:R-:W-:Y:S02]  /*11e0*/  IMAD R21, R7, R10, R2 ;  /* 0x0000000a07157224 */ /* 0x000fe400078e0202 */
.L_x_15:
[----:B------:R-:W1:Y:S01]  /*11f0*/  LDCU UR4, c[0x0][0xb30] ;  /* 0x00016600ff0477ac */ /* 0x000e620008000800 */
[----:B------:R-:W2:Y:S08]  /*1200*/  S2UR UR37, SR_CgaCtaId ;  /* 0x00000000002579c3 */ /* 0x000eb00000008800 */
[----:B------:R-:W3:Y:S01]  /*1210*/  LDC R40, c[0x0][0xb24] ;  /* 0x0002c900ff287b82 */ /* 0x000ee20000000800 */
[----:B-1----:R-:W-:-:S09]  /*1220*/  UISETP.NE.AND UP1, UPT, UR4, 0x1, UPT ;  /* 0x000000010400788c */ /* 0x002fd2000bf25270 */
[----:B--2---:R-:W-:Y:S05]  /*1230*/  BRA.U UP1, `(.L_x_16) ;  /* 0x0000000101407547 */ /* 0x004fea000b800000 */
[----:B------:R-:W1:Y:S08]  /*1240*/  LDC.64 R4, c[0x0][0xb10] ;  /* 0x0002c400ff047b82 */ /* 0x000e700000000a00 */
[----:B------:R-:W2:Y:S08]  /*1250*/  LDC.64 R2, c[0x0][0xb18] ;  /* 0x0002c600ff027b82 */ /* 0x000eb00000000a00 */
[----:B------:R-:W4:Y:S08]  /*1260*/  LDC R6, c[0x0][0xb20] ;  /* 0x0002c800ff067b82 */ /* 0x000f300000000800 */
[----:B------:R-:W3:Y:S01]  /*1270*/  LDC R8, c[0x0][0xb0c] ;  /* 0x0002c300ff087b82 */ /* 0x000ee20000000800 */
[----:B-1----:R-:W-:-:S05]  /*1280*/  IMAD.HI.U32 R4, R21, R4, RZ ;  /* 0x0000000415047227 */ /* 0x002fca00078e00ff */
[----:B------:R-:W-:Y:S01]  /*1290*/  SHF.R.U32.HI R4, RZ, R5, R4 ;  /* 0x00000005ff047219 */ /* 0x000fe20000011604 */
[----:B--2---:R-:W-:Y:S01]  /*12a0*/  IMAD.HI.U32 R3, R20, R3, RZ ;  /* 0x0000000314037227 */ /* 0x004fe200078e00ff */
[----:B------:R-:W-:-:S04]  /*12b0*/  ISETP.NE.AND P0, PT, R2, 0x1, PT ;  /* 0x000000010200780c */ /* 0x000fc80003f05270 */
[----:B----4-:R-:W-:-:S04]  /*12c0*/  SHF.R.U32.HI R3, RZ, R6, R3 ;  /* 0x00000006ff037219 */ /* 0x010fc80000011603 */
[----:B------:R-:W-:Y:S02]  /*12d0*/  SEL R3, R20, R3, !P0 ;  /* 0x0000000314037207 */ /* 0x000fe40004000000 */
[----:B---3--:R-:W-:-:S04]  /*12e0*/  ISETP.NE.AND P1, PT, R8, 0x1, PT ;  /* 0x000000010800780c */ /* 0x008fc80003f25270 */
[----:B------:R-:W-:-:S05]  /*12f0*/  SEL R4, R21, R4, !P1 ;  /* 0x0000000415047207 */ /* 0x000fca0004800000 */
[----:B------:R-:W-:Y:S02]  /*1300*/  IMAD.IADD R5, R3, 0x1, -R4 ;  /* 0x0000000103057824 */ /* 0x000fe400078e0a04 */
[----:B------:R-:W-:Y:S02]  /*1310*/  IMAD.IADD R3, R4, 0x1, -R3 ;  /* 0x0000000104037824 */ /* 0x000fe400078e0a03 */
[----:B------:R-:W-:Y:S02]  /*1320*/  IMAD R21, R5, R8, R21 ;  /* 0x0000000805157224 */ /* 0x000fe400078e0215 */
[----:B------:R-:W-:-:S07]  /*1330*/  IMAD R20, R3, R2, R20 ;  /* 0x0000000203147224 */ /* 0x000fce00078e0214 */
.L_x_16:
[----:B------:R-:W-:Y:S01]  /*1340*/  BAR.SYNC.DEFER_BLOCKING 0x0 ;  /* 0x0000000000007b1d */ /* 0x000fe20000010000 */
[----:B------:R-:W-:Y:S01]  /*1350*/  UISETP.NE.AND UP1, UPT, UR8, 0x2, UPT ;  /* 0x000000020800788c */ /* 0x000fe2000bf25270 */
[----:B------:R-:W-:Y:S02]  /*1360*/  ISETP.NE.OR P5, PT, R0, 0x2, !P5 ;  /* 0x000000020000780c */ /* 0x000fe40006fa5670 */
[----:B------:R-:W-:-:S06]  /*1370*/  LOP3.LUT R2, R103, 0x1f, RZ, 0xc0, !PT ;  /* 0x0000001f67027812 */ /* 0x000fcc00078ec0ff */
[----:B------:R-:W-:Y:S05]  /*1380*/  BRA.U UP1, `(.L_x_17) ;  /* 0x0000001101387547 */ /* 0x000fea000b800000 */
[----:B------:R-:W1:Y:S01]  /*1390*/  LDCU UR13, c[0x0][0x38c] ;  /* 0x00007180ff0d77ac */ /* 0x000e620008000800 */
[----:B------:R-:W2:Y:S01]  /*13a0*/  LDC R9, c[0x0][0x370] ;  /* 0x0000dc00ff097b82 */ /* 0x000ea20000000800 */
[----:B------:R-:W-:Y:S01]  /*13b0*/  PLOP3.LUT P1, PT, PT, PT, UP2, 0x80, 0x8 ;  /* 0x000000000008781c */ /* 0x000fe20003f2f028 */
[----:B------:R-:W-:Y:S01]  /*13c0*/  IMAD.MOV.U32 R15, RZ, RZ, 0x1 ;  /* 0x00000001ff0f7424 */ /* 0x000fe200078e00ff */
[----:B------:R-:W-:Y:S01]  /*13d0*/  ISETP.EQ.OR P4, PT, R2, RZ, P5 ;  /* 0x000000ff0200720c */ /* 0x000fe20002f82670 */
[----:B------:R-:W-:Y:S01]  /*13e0*/  IMAD.MOV.U32 R14, RZ, RZ, RZ ;  /* 0x000000ffff0e7224 */ /* 0x000fe200078e00ff */
[----:B------:R-:W-:Y:S02]  /*13f0*/  PLOP3.LUT P1, PT, P1, PT, PT, 0x8, 0x80 ;  /* 0x000000000080781c */ /* 0x000fe40000f2e170 */
[----:B------:R-:W-:Y:S01]  /*1400*/  CS2R R12, SRZ ;  /* 0x00000000000c7805 */ /* 0x000fe2000001ff00 */
[----:B------:R-:W-:Y:S01]  /*1410*/  IMAD.MOV.U32 R10, RZ, RZ, 0x1 ;  /* 0x00000001ff0a7424 */ /* 0x000fe200078e00ff */
[----:B------:R-:W4:Y:S01]  /*1420*/  LDC R0, c[0x0][0x374] ;  /* 0x0000dd00ff007b82 */ /* 0x000f220000000800 */
[----:B------:R-:W2:Y:S01]  /*1430*/  LDCU.64 UR22, c[0x0][0x348] ;  /* 0x00006900ff1677ac */ /* 0x000ea20008000a00 */
[----:B------:R-:W-:Y:S01]  /*1440*/  UMOV UR6, URZ ;  /* 0x000000ff00067c82 */ /* 0x000fe20008000000 */
[----:B-1----:R-:W-:-:S04]  /*1450*/  UIADD3 UR5, UPT, UPT, UR13, 0x3f, URZ ;  /* 0x0000003f0d057890 */ /* 0x002fc8000fffe0ff */
[----:B------:R-:W-:-:S04]  /*1460*/  USHF.R.S32.HI UR4, URZ, 0x1f, UR5 ;  /* 0x0000001fff047899 */ /* 0x000fc80008011405 */
[----:B------:R-:W-:-:S04]  /*1470*/  ULEA.HI UR4, UR4, UR5, URZ, 0x6 ;  /* 0x0000000504047291 */ /* 0x000fc8000f8f30ff */
[----:B------:R-:W-:Y:S02]  /*1480*/  USHF.R.S32.HI UR15, URZ, 0x6, UR4 ;  /* 0x00000006ff0f7899 */ /* 0x000fe40008011404 */
[----:B------:R-:W-:Y:S02]  /*1490*/  UIADD3 UR4, UPT, UPT, UR13, -0x1, URZ ;  /* 0xffffffff0d047890 */ /* 0x000fe4000fffe0ff */
[----:B------:R-:W-:Y:S02]  /*14a0*/  UISETP.LT.U32.AND UP0, UPT, UR15, 0x3, UPT ;  /* 0x000000030f00788c */ /* 0x000fe4000bf01070 */
[----:B------:R-:W-:Y:S02]  /*14b0*/  UISETP.GE.U32.AND UP1, UPT, UR4, -0x7f, UPT ;  /* 0xffffff810400788c */ /* 0x000fe4000bf26070 */
[----:B------:R-:W-:Y:S02]  /*14c0*/  USEL UR14, UR15, 0x3, UP0 ;  /* 0x000000030f0e7887 */ /* 0x000fe40008000000 */
[----:B------:R-:W-:-:S02]  /*14d0*/  UIADD3 UR13, UPT, UPT, UR13, 0x7e, URZ ;  /* 0x0000007e0d0d7890 */ /* 0x000fc4000fffe0ff */
[----:B------:R-:W-:Y:S02]  /*14e0*/  UIADD3 UR5, UPT, UPT, UR14, -0x1, URZ ;  /* 0xffffffff0e057890 */ /* 0x000fe4000fffe0ff */
[----:B------:R-:W-:-:S03]  /*14f0*/  UIADD3 UR7, UPT, UPT, UR15, -UR14, URZ ;  /* 0x8000000e0f077290 */ /* 0x000fc6000fffe0ff */
[----:B------:R-:W-:-:S04]  /*1500*/  @UP1 UIADD3 UR5, UPT, UPT, UR14, URZ, URZ ;  /* 0x000000ff0e051290 */ /* 0x000fc8000fffe0ff */
[----:B--2---:R-:W-:-:S12]  /*1510*/  UIADD3 UR5, UPT, UPT, UR5, 0x1, URZ ;  /* 0x0000000105057890 */ /* 0x004fd8000fffe0ff */
.L_x_35:
[----:B------:R-:W-:Y:S01]  /*1520*/  UISETP.NE.AND UP0, UPT, UR37, URZ, UPT ;  /* 0x000000ff2500728c */ /* 0x000fe2000bf05270 */
[----:B------:R-:W1:Y:S08]  /*1530*/  S2UR UR37, SR_CgaCtaId ;  /* 0x00000000002579c3 */ /* 0x000e700000008800 */
[----:B------:R-:W-:Y:S05]  /*1540*/  BRA.U UP0, `(.L_x_18) ;  /* 0x0000000100347547 */ /* 0x000fea000b800000 */
[----:B------:R-:W2:Y:S01]  /*1550*/  S2R R2, SR_CgaCtaId ;  /* 0x0000000000027919 */ /* 0x000ea20000008800 */
[----:B------:R-:W-:-:S04]  /*1560*/  MOV R3, 0x400 ;  /* 0x0000040000037802 */ /* 0x000fc80000000f00 */
[----:B--2---:R-:W-:Y:S02]  /*1570*/  LEA R3, R2, R3, 0x18 ;  /* 0x0000000302037211 */ /* 0x004fe400078ec0ff */
[----:B------:R-:W-:-:S03]  /*1580*/  SHF.L.U32 R2, R10, 0x1f, RZ ;  /* 0x0000001f0a027819 */ /* 0x000fc600000006ff */
[----:B------:R-:W-:-:S04]  /*1590*/  IMAD R3, R12, 0x8, R3 ;  /* 0x000000080c037824 */ /* 0x000fc800078e0203 */
[----:B------:R-:W2:Y:S02]  /*15a0*/  SYNCS.PHASECHK.TRANS64.TRYWAIT P0, [R3+URZ+0xf0], R2 ;  /* 0x0000f002030075a7 */ /* 0x000ea400080011ff */
[----:B--2---:R-:W-:Y:S05]  /*15b0*/  @!P0 BRA `(.L_x_19) ;  /* 0x0000007800488947 */ /* 0x004fea0003800000 */
.L_x_124:
[----:B------:R-:W-:Y:S01]  /*15c0*/  VIADD R12, R12, 0x1 ;  /* 0x000000010c0c7836 */ /* 0x000fe20000000000 */
[----:B------:R2:W-:Y:S04]  /*15d0*/  SYNCS.ARRIVE.TRANS64.A1T0 RZ, [R3+URZ+0xe0], RZ ;  /* 0x0000e0ff03ff79a7 */ /* 0x0005e800081000ff */
[----:B------:R-:W-:-:S04]  /*15e0*/  ISETP.NE.AND P0, PT, R12, 0x2, PT ;  /* 0x000000020c00780c */ /* 0x000fc80003f05270 */
[----:B------:R-:W-:Y:S02]  /*15f0*/  SEL R12, R12, RZ, P0 ;  /* 0x000000ff0c0c7207 */ /* 0x000fe40000000000 */
[----:B--2---:R-:W-:-:S04]  /*1600*/  SEL R3, RZ, 0x1, P0 ;  /* 0x00000001ff037807 */ /* 0x004fc80000000000 */
[----:B------:R-:W-:-:S07]  /*1610*/  LOP3.LUT R10, R10, R3, RZ, 0x3c, !PT ;  /* 0x000000030a0a7212 */ /* 0x000fce00078e3cff */
.L_x_18:
[----:B------:R-:W-:Y:S01]  /*1620*/  UMOV UR4, 0x400 ;  /* 0x0000040000047882 */ /* 0x000fe20000000000 */
[----:B------:R-:W-:Y:S01]  /*1630*/  SHF.L.U32 R2, R15, 0x1f, RZ ;  /* 0x0000001f0f027819 */ /* 0x000fe200000006ff */
[----:B-1----:R-:W-:Y:S01]  /*1640*/  ULEA UR4, UR37, UR4, 0x18 ;  /* 0x0000000425047291 */ /* 0x002fe2000f8ec0ff */
[----:B------:R-:W-:Y:S01]  /*1650*/  R2UR UR35, R21 ;  /* 0x00000000152372ca */ /* 0x000fe200000e0000 */
[----:B------:R-:W-:Y:S01]  /*1660*/  UISETP.GE.U32.AND UP0, UPT, UR13, 0x7f, UPT ;  /* 0x0000007f0d00788c */ /* 0x000fe2000bf06070 */
[----:B------:R-:W-:Y:S01]  /*1670*/  R2UR UR11, R20 ;  /* 0x00000000140b72ca */ /* 0x000fe200000e0000 */
[----:B------:R-:W-:Y:S01]  /*1680*/  ULEA UR8, UR6, UR4, 0x3 ;  /* 0x0000000406087291 */ /* 0x000fe2000f8e18ff */
[----:B------:R-:W-:-:S08]  /*1690*/  UMOV UR24, URZ ;  /* 0x000000ff00187c82 */ /* 0x000fd00008000000 */
[----:B------:R1:W2:Y:S01]  /*16a0*/  SYNCS.PHASECHK.TRANS64.TRYWAIT P0, [UR8+0x18], R2 ;  /* 0x00001802ff0075a7 */ /* 0x0002a20008001108 */
[----:B------:R-:W-:Y:S02]  /*16b0*/  USHF.L.U32 UR35, UR35, 0x6, URZ ;  /* 0x0000000623237899 */ /* 0x000fe400080006ff */
[----:B------:R-:W-:Y:S01]  /*16c0*/  USHF.L.U32 UR11, UR11, 0x8, URZ ;  /* 0x000000080b0b7899 */ /* 0x000fe200080006ff */
[----:B------:R-:W-:Y:S11]  /*16d0*/  BRA.U !UP0, `(.L_x_20) ;  /* 0x0000000108a87547 */ /* 0x000ff6000b800000 */
[----:B------:R-:W-:Y:S01]  /*16e0*/  UMOV UR16, URZ ;  /* 0x000000ff00107c82 */ /* 0x000fe20008000000 */
[----:B------:R-:W-:-:S05]  /*16f0*/  UMOV UR17, UR6 ;  /* 0x0000000600117c82 */ /* 0x000fca0008000000 */
.L_x_25:
[----:B-1----:R-:W-:Y:S01]  /*1700*/  ULEA UR33, UR17, UR4, 0x3 ;  /* 0x0000000411217291 */ /* 0x002fe2000f8e18ff */
[----:B--2---:R-:W-:Y:S01]  /*1710*/  @!P5 MOV R3, 0x5000 ;  /* 0x000050000003d802 */ /* 0x004fe20000000f00 */
[----:B--2---:R-:W-:Y:S10]  /*1720*/  @P0 BRA `(.L_x_21) ;  /* 0x00000000000c0947 */ /* 0x004ff40003800000 */
[----:B------:R-:W-:-:S04]  /*1730*/  SHF.L.U32 R5, R15, 0x1f, RZ ;  /* 0x0000001f0f057819 */ /* 0x000fc800000006ff */
[----:B------:R-:W2:Y:S02]  /*1740*/  SYNCS.PHASECHK.TRANS64.TRYWAIT P0, [UR33+0x18], R5 ;  /* 0x00001805ff0075a7 */ /* 0x000ea40008001121 */
[----:B--2---:R-:W-:Y:S05]  /*1750*/  @!P0 BRA `(.L_x_22) ;  /* 0x0000007400f48947 */ /* 0x004fea0003800000 */
.L_x_21:
[----:B------:R2:W-:Y:S01]  /*1760*/  @!P5 SYNCS.ARRIVE.TRANS64 RZ, [UR33], R3 ;  /* 0x00000003ffffd9a7 */ /* 0x0005e20008000021 */
[----:B------:R-:W-:Y:S04]  /*1770*/  BSSY.RECONVERGENT B0, `(.L_x_23) ;  /* 0x0000003000007945 */ /* 0x000fe80003800200 */
[----:B------:R-:W-:Y:S05]  /*1780*/  @P4 BRA `(.L_x_24) ;  /* 0x0000000000044947 */ /* 0x000fea0003800000 */
[----:B------:R-:W-:Y:S05]  /*1790*/  BPT.TRAP 0x1 ;  /* 0x000000040000795c */ /* 0x000fea0000300000 */
.L_x_24:
[----:B------:R-:W-:Y:S05]  /*17a0*/  BSYNC.RECONVERGENT B0 ;  /* 0x0000000000007941 */ /* 0x000fea0003800200 */
.L_x_23:
[----:B------:R-:W-:Y:S02]  /*17b0*/  UIADD3 UR6, UPT, UPT, UR17, 0x1, URZ ;  /* 0x0000000111067890 */ /* 0x000fe4000fffe0ff */
[----:B------:R-:W-:Y:S02]  /*17c0*/  ULEA UR32, UR17, UR4, 0xc ;  /* 0x0000000411207291 */ /* 0x000fe4000f8e60ff */
[----:B------:R-:W-:Y:S02]  /*17d0*/  UISETP.NE.AND UP0, UPT, UR6, 0x3, UPT ;  /* 0x000000030600788c */ /* 0x000fe4000bf05270 */
[----:B------:R-:W-:Y:S02]  /*17e0*/  UIADD3 UR26, UP1, UPT, UR22, 0x80, URZ ;  /* 0x00000080161a7890 */ /* 0x000fe4000ff3e0ff */
[----:B------:R-:W-:Y:S02]  /*17f0*/  USEL UR9, URZ, 0x1, UP0 ;  /* 0x00000001ff097887 */ /* 0x000fe40008000000 */
[----:B------:R-:W-:-:S02]  /*1800*/  USEL UR6, UR6, URZ, UP0 ;  /* 0x000000ff06067287 */ /* 0x000fc40008000000 */
[----:B------:R-:W-:Y:S02]  /*1810*/  UIADD3 UR20, UP0, UPT, UR22, 0x180, URZ ;  /* 0x0000018016147890 */ /* 0x000fe4000ff1e0ff */
[----:B------:R-:W-:Y:S01]  /*1820*/  ULEA UR8, UR6, UR4, 0x3 ;  /* 0x0000000406087291 */ /* 0x000fe2000f8e18ff */
[----:B------:R-:W-:Y:S01]  /*1830*/  LOP3.LUT R15, R15, UR9, RZ, 0x3c, !PT ;  /* 0x000000090f0f7c12 */ /* 0x000fe2000f8e3cff */
[----:B------:R-:W-:Y:S02]  /*1840*/  USHF.L.U32 UR34, UR16, 0x6, URZ ;  /* 0x0000000610227899 */ /* 0x000fe400080006ff */
[----:B------:R-:W-:Y:S01]  /*1850*/  UIADD3.X UR27, UPT, UPT, URZ, UR23, URZ, UP1, !UPT ;  /* 0x00000017ff1b7290 */ /* 0x000fe20008ffe4ff */
[----:B-1----:R-:W-:Y:S01]  /*1860*/  SHF.L.U32 R2, R15, 0x1f, RZ ;  /* 0x0000001f0f027819 */ /* 0x002fe200000006ff */
[----:B------:R-:W-:Y:S02]  /*1870*/  UIADD3 UR32, UPT, UPT, UR32, 0x6400, URZ ;  /* 0x0000640020207890 */ /* 0x000fe4000fffe0ff */
[----:B------:R-:W-:Y:S01]  /*1880*/  UIADD3.X UR21, UPT, UPT, URZ, UR23, URZ, UP0, !UPT ;  /* 0x00000017ff157290 */ /* 0x000fe200087fe4ff */
[----:B------:R1:W1:Y:S01]  /*1890*/  SYNCS.PHASECHK.TRANS64.TRYWAIT P0, [UR8+0x18], R2 ;  /* 0x00001802ff0075a7 */ /* 0x0002620008001108 */
[----:B------:R-:W-:Y:S01]  /*18a0*/  ULEA UR8, UR17, UR4, 0xe ;  /* 0x0000000411087291 */ /* 0x000fe2000f8e70ff */
[----:B------:R-:W-:Y:S01]  /*18b0*/  UMOV UR18, 0x0 ;  /* 0x0000000000127882 */ /* 0x000fe20000000000 */
[----:B------:R-:W-:-:S02]  /*18c0*/  UMOV UR19, 0x10000000 ;  /* 0x1000000000137882 */ /* 0x000fc40000000000 */
[----:B------:R-:W-:Y:S01]  /*18d0*/  UIADD3 UR8, UPT, UPT, UR8, 0x9400, URZ ;  /* 0x0000940008087890 */ /* 0x000fe2000fffe0ff */
[----:B------:R1:W-:Y:S01]  /*18e0*/  UTMALDG.3D [UR32], [UR26], desc[UR18] ;  /* 0x000012201a0075b4 */ /* 0x0003e20008011000 */
[----:B------:R-:W-:Y:S01]  /*18f0*/  UMOV UR12, UR36 ;  /* 0x00000024000c7c82 */ /* 0x000fe20008000000 */
[----:B------:R-:W-:Y:S01]  /*1900*/  UMOV UR9, UR33 ;  /* 0x0000002100097c82 */ /* 0x000fe20008000000 */
[----:B------:R-:W-:Y:S01]  /*1910*/  UMOV UR10, UR34 ;  /* 0x00000022000a7c82 */ /* 0x000fe20008000000 */
[----:B------:R-:W-:Y:S01]  /*1920*/  UIADD3 UR16, UPT, UPT, UR16, 0x1, URZ ;  /* 0x0000000110107890 */ /* 0x000fe2000fffe0ff */
[----:B------:R-:W-:Y:S01]  /*1930*/  UMOV UR24, UR5 ;  /* 0x0000000500187c82 */ /* 0x000fe20008000000 */
[----:B------:R-:W-:Y:S02]  /*1940*/  UMOV UR17, UR6 ;  /* 0x0000000600117c82 */ /* 0x000fe40008000000 */
[----:B------:R1:W-:Y:S01]  /*1950*/  UTMALDG.3D [UR8], [UR20], desc[UR18] ;  /* 0x00001208140075b4 */ /* 0x0003e20008011000 */
[----:B------:R-:W-:-:S09]  /*1960*/  UISETP.NE.AND UP0, UPT, UR16, UR5, UPT ;  /* 0x000000051000728c */ /* 0x000fd2000bf05270 */
[----:B------:R-:W-:Y:S05]  /*1970*/  BRA.U UP0, `(.L_x_25) ;  /* 0xfffffffd00607547 */ /* 0x000fea000b83ffff */
.L_x_20:
[----:B-1----:R-:W-:Y:S01]  /*1980*/  ULEA UR8, UR6, UR4, 0x3 ;  /* 0x0000000406087291 */ /* 0x002fe2000f8e18ff */
[----:B------:R-:W-:Y:S01]  /*1990*/  SHF.L.U32 R2, R15, 0x1f, RZ ;  /* 0x0000001f0f027819 */ /* 0x000fe200000006ff */
[----:B------:R-:W-:Y:S01]  /*19a0*/  @!P1 SYNCS.ARRIVE.TRANS64.A1T0 RZ, [UR4+0x78], RZ ;  /* 0x000078ffffff99a7 */ /* 0x000fe20008100004 */
[----:B------:R-:W-:-:S06]  /*19b0*/  UISETP.GT.AND UP0, UPT, UR15, UR14, UPT ;  /* 0x0000000e0f00728c */ /* 0x000fcc000bf04270 */
[----:B--2---:R1:W2:Y:S03]  /*19c0*/  SYNCS.PHASECHK.TRANS64.TRYWAIT P0, [UR8+0x18], R2 ;  /* 0x00001802ff0075a7 */ /* 0x0042a60008001108 */
[----:B------:R-:W-:Y:S05]  /*19d0*/  BRA.U !UP0, `(.L_x_26) ;  /* 0x0000000108ac7547 */ /* 0x000fea000b800000 */
[----:B------:R-:W-:Y:S01]  /*19e0*/  UIADD3 UR21, UPT, UPT, UR7, UR24, URZ ;  /* 0x0000001807157290 */ /* 0x000fe2000fffe0ff */
[----:B------:R-:W-:-:S11]  /*19f0*/  UMOV UR25, UR6 ;  /* 0x0000000600197c82 */ /* 0x000fd60008000000 */
.L_x_31:
[----:B-1----:R-:W-:Y:S01]  /*1a00*/  ULEA UR17, UR25, UR4, 0x3 ;  /* 0x0000000419117291 */ /* 0x002fe2000f8e18ff */
[----:B--2---:R-:W-:Y:S01]  /*1a10*/  @!P5 MOV R3, 0x5000 ;  /* 0x000050000003d802 */ /* 0x004fe20000000f00 */
[----:B--2---:R-:W-:Y:S10]  /*1a20*/  @P0 BRA `(.L_x_27) ;  /* 0x00000000000c0947 */ /* 0x004ff40003800000 */
[----:B------:R-:W-:-:S04]  /*1a30*/  SHF.L.U32 R5, R15, 0x1f, RZ ;  /* 0x0000001f0f057819 */ /* 0x000fc800000006ff */
[----:B------:R-:W2:Y:S02]  /*1a40*/  SYNCS.PHASECHK.TRANS64.TRYWAIT P0, [UR17+0x18], R5 ;  /* 0x00001805ff0075a7 */ /* 0x000ea40008001111 */
[----:B--2---:R-:W-:Y:S05]  /*1a50*/  @!P0 BRA `(.L_x_28) ;  /* 0x00000074004c8947 */ /* 0x004fea0003800000 */
.L_x_27:
[----:B------:R2:W-:Y:S01]  /*1a60*/  @!P5 SYNCS.ARRIVE.TRANS64 RZ, [UR17], R3 ;  /* 0x00000003ffffd9a7 */ /* 0x0005e20008000011 */
[----:B------:R-:W-:Y:S04]  /*1a70*/  BSSY.RECONVERGENT B0, `(.L_x_29) ;  /* 0x0000003000007945 */ /* 0x000fe80003800200 */
[----:B------:R-:W-:Y:S05]  /*1a80*/  @P4 BRA `(.L_x_30) ;  /* 0x0000000000044947 */ /* 0x000fea0003800000 */
[----:B------:R-:W-:Y:S05]  /*1a90*/  BPT.TRAP 0x1 ;  /* 0x000000040000795c */ /* 0x000fea0000300000 */
.L_x_30:
[----:B------:R-:W-:Y:S05]  /*1aa0*/  BSYNC.RECONVERGENT B0 ;  /* 0x0000000000007941 */ /* 0x000fea0003800200 */
.L_x_29:
        /* <DEDUP_REMOVED lines=10> */
[----:B------:R-:W-:Y:S01]  /*1b50*/  UIADD3 UR16, UPT, UPT, UR16, 0x6400, URZ ;  /* 0x0000640010107890 */ /* 0x000fe2000fffe0ff */
[----:B-1----:R-:W-:Y:S01]  /*1b60*/  SHF.L.U32 R2, R15, 0x1f, RZ ;  /* 0x0000001f0f027819 */ /* 0x002fe200000006ff */
[----:B------:R-:W-:Y:S02]  /*1b70*/  UIADD3.X UR31, UPT, UPT, URZ, UR23, URZ, UP1, !UPT ;  /* 0x00000017ff1f7290 */ /* 0x000fe40008ffe4ff */
[----:B------:R-:W-:Y:S01]  /*1b80*/  UIADD3.X UR29, UPT, UPT, URZ, UR23, URZ, UP0, !UPT ;  /* 0x00000017ff1d7290 */ /* 0x000fe200087fe4ff */
[----:B------:R1:W1:Y:S01]  /*1b90*/  SYNCS.PHASECHK.TRANS64.TRYWAIT P0, [UR8+0x18], R2 ;  /* 0x00001802ff0075a7 */ /* 0x0002620008001108 */
[----:B------:R-:W-:Y:S01]  /*1ba0*/  ULEA UR8, UR25, UR4, 0xe ;  /* 0x0000000419087291 */ /* 0x000fe2000f8e70ff */
[----:B------:R-:W-:Y:S01]  /*1bb0*/  UMOV UR26, 0x0 ;  /* 0x00000000001a7882 */ /* 0x000fe20000000000 */
[----:B------:R-:W-:-:S02]  /*1bc0*/  UMOV UR27, 0x10000000 ;  /* 0x10000000001b7882 */ /* 0x000fc40000000000 */
[----:B------:R-:W-:Y:S01]  /*1bd0*/  UIADD3 UR8, UPT, UPT, UR8, 0x9400, URZ ;  /* 0x0000940008087890 */ /* 0x000fe2000fffe0ff */
[----:B------:R-:W-:Y:S01]  /*1be0*/  UMOV UR19, UR35 ;  /* 0x0000002300137c82 */ /* 0x000fe20008000000 */
[----:B------:R-:W-:Y:S01]  /*1bf0*/  UMOV UR20, UR36 ;  /* 0x0000002400147c82 */ /* 0x000fe20008000000 */
[----:B------:R-:W-:Y:S01]  /*1c00*/  UMOV UR12, UR36 ;  /* 0x00000024000c7c82 */ /* 0x000fe20008000000 */
[----:B------:R-:W-:Y:S01]  /*1c10*/  UMOV UR9, UR17 ;  /* 0x0000001100097c82 */ /* 0x000fe20008000000 */
[----:B------:R-:W-:Y:S01]  /*1c20*/  UMOV UR10, UR18 ;  /* 0x00000012000a7c82 */ /* 0x000fe20008000000 */
[----:B------:R1:W-:Y:S01]  /*1c30*/  UTMALDG.3D [UR16], [UR30], desc[UR26] ;  /* 0x00001a101e0075b4 */ /* 0x0003e20008011000 */
[----:B------:R-:W-:Y:S01]  /*1c40*/  UIADD3 UR24, UPT, UPT, UR24, 0x1, URZ ;  /* 0x0000000118187890 */ /* 0x000fe2000fffe0ff */
[----:B------:R-:W-:-:S03]  /*1c50*/  UMOV UR25, UR6 ;  /* 0x0000000600197c82 */ /* 0x000fc60008000000 */
[----:B------:R-:W-:Y:S01]  /*1c60*/  UISETP.NE.AND UP0, UPT, UR24, UR21, UPT ;  /* 0x000000151800728c */ /* 0x000fe2000bf05270 */
[----:B------:R1:W-:Y:S08]  /*1c70*/  UTMALDG.3D [UR8], [UR28], desc[UR26] ;  /* 0x00001a081c0075b4 */ /* 0x0003f00008011000 */
[----:B------:R-:W-:Y:S05]  /*1c80*/  BRA.U UP0, `(.L_x_31) ;  /* 0xfffffffd005c7547 */ /* 0x000fea000b83ffff */
.L_x_26:
[C---:B-1----:R-:W-:Y:S01]  /*1c90*/  LEA R2, R14.reuse, UR4, 0x3 ;  /* 0x000000040e027c11 */ /* 0x042fe2000f8e18ff */
[----:B------:R-:W-:Y:S01]  /*1ca0*/  NOP ;  /* 0x0000000000007918 */ /* 0x000fe20000000000 */
[----:B--2---:R-:W-:Y:S02]  /*1cb0*/  SHF.L.U32 R3, R13, 0x1f, RZ ;  /* 0x0000001f0d037819 */ /* 0x004fe400000006ff */
[----:B------:R-:W-:Y:S02]  /*1cc0*/  LEA R4, R14, UR4, 0x4 ;  /* 0x000000040e047c11 */ /* 0x000fe4000f8e20ff */
[----:B------:R-:W1:Y:S02]  /*1cd0*/  SYNCS.PHASECHK.TRANS64.TRYWAIT P0, [R2+URZ+0x80], R3 ;  /* 0x00008003020075a7 */ /* 0x000e6400080011ff */
[----:B-1----:R-:W-:Y:S05]  /*1ce0*/  @!P0 BRA `(.L_x_32) ;  /* 0x0000007000c08947 */ /* 0x002fea0003800000 */
.L_x_127:
[----:B------:R-:W2:Y:S01]  /*1cf0*/  LDS.128 R4, [R4+0x110] ;  /* 0x0001100004047984 */ /* 0x000ea20000000c00 */
[----:B---3--:R-:W-:Y:S01]  /*1d00*/  ISETP.GE.AND P0, PT, R40, 0x1, PT ;  /* 0x000000012800780c */ /* 0x008fe20003f06270 */
[----:B-1----:R-:W-:Y:S01]  /*1d10*/  VIADD R2, R2, 0x90 ;  /* 0x0000009002027836 */ /* 0x002fe20000000000 */
[----:B------:R-:W-:Y:S01]  /*1d20*/  @!PT LDS RZ, [RZ] ;  /* 0x00000000fffff984 */ /* 0x000fe20000000800 */
[----:B------:R-:W-:Y:S01]  /*1d30*/  @!PT LDS RZ, [RZ] ;  /* 0x00000000fffff984 */ /* 0x000fe20000000800 */
[----:B------:R-:W-:Y:S01]  /*1d40*/  @!PT LDS RZ, [RZ] ;  /* 0x00000000fffff984 */ /* 0x000fe20000000800 */
[----:B------:R-:W-:Y:S01]  /*1d50*/  @!PT LDS RZ, [RZ] ;  /* 0x00000000fffff984 */ /* 0x000fe20000000800 */
[----:B------:R1:W-:Y:S06]  /*1d60*/  MEMBAR.ALL.CTA ;  /* 0x0000000000007992 */ /* 0x0003ec0000008000 */
[----:B-1----:R-:W1:Y:S01]  /*1d70*/  FENCE.VIEW.ASYNC.S ;  /* 0x00000000000073c6 */ /* 0x002e620000000000 */
[----:B------:R-:W-:-:S04]  /*1d80*/  PRMT R2, RZ, 0x654, R2 ;  /* 0x00000654ff027816 */ /* 0x000fc80000000002 */
[----:B-1----:R1:W-:Y:S01]  /*1d90*/  SYNCS.ARRIVE.TRANS64.RED.A1T0 RZ, [R2+URZ], RZ ;  /* 0x000000ff02ff79a7 */ /* 0x0023e200081004ff */
[----:B--2---:R-:W-:-:S13]  /*1da0*/  LOP3.LUT P2, RZ, R6, 0x1, RZ, 0xc0, !PT ;  /* 0x0000000106ff7812 */ /* 0x004fda000784c0ff */
[----:B------:R-:W-:Y:S01]  /*1db0*/  @P2 SHF.R.U32.HI R3, RZ, 0x10, R5 ;  /* 0x00000010ff032819 */ /* 0x000fe20000011605 */
[----:B------:R-:W-:Y:S01]  /*1dc0*/  VOTEU.ANY UP0, P2 ;  /* 0x0000000000ff7886 */ /* 0x000fe20001000100 */
[----:B------:R-:W-:Y:S02]  /*1dd0*/  @P2 MOV R11, R4 ;  /* 0x00000004000b2202 */ /* 0x000fe40000000f00 */
[----:B------:R-:W-:Y:S02]  /*1de0*/  @P2 R2UR.BROADCAST UR8, R3 ;  /* 0x00000000030822ca */ /* 0x000fe400008e0000 */
[----:B------:R-:W-:-:S11]  /*1df0*/  @P2 LOP3.LUT R8, R5, 0xffff, RZ, 0xc0, !PT ;  /* 0x0000ffff05082812 */ /* 0x000fd600078ec0ff */
[----:B------:R-:W-:Y:S01]  /*1e00*/  @UP0 UMOV UR36, UR8 ;  /* 0x0000000800240c82 */ /* 0x000fe20008000000 */
[----:B-1----:R-:W-:Y:S05]  /*1e10*/  @!P0 BRA `(.L_x_33) ;  /* 0x0000000000b88947 */ /* 0x002fea0003800000 */
[----:B------:R-:W4:Y:S01]  /*1e20*/  LDC.64 R4, c[0x0][0xb18] ;  /* 0x0002c600ff047b82 */ /* 0x000f220000000a00 */
[----:B------:R-:W-:-:S07]  /*1e30*/  ISETP.NE.AND P3, PT, R40, 0x1, PT ;  /* 0x000000012800780c */ /* 0x000fce0003f65270 */
[----:B------:R-:W1:Y:S08]  /*1e40*/  LDC.64 R6, c[0x0][0xb10] ;  /* 0x0002c400ff067b82 */ /* 0x000e700000000a00 */
[----:B------:R-:W2:Y:S08]  /*1e50*/  LDC R16, c[0x0][0xb20] ;  /* 0x0002c800ff107b82 */ /* 0x000eb00000000800 */
[----:B------:R-:W3:Y:S01]  /*1e60*/  LDC R18, c[0x0][0xb0c] ;  /* 0x0002c300ff127b82 */ /* 0x000ee20000000800 */
[----:B----4-:R-:W-:Y:S01]  /*1e70*/  IMAD.HI.U32 R17, R0, R5, RZ ;  /* 0x0000000500117227 */ /* 0x010fe200078e00ff */
[----:B------:R-:W-:-:S03]  /*1e80*/  ISETP.NE.AND P0, PT, R4, 0x1, PT ;  /* 0x000000010400780c */ /* 0x000fc60003f05270 */
[----:B------:R-:W-:-:S03]  /*1e90*/  IMAD.HI.U32 R5, R8, R5, RZ ;  /* 0x0000000508057227 */ /* 0x000fc600078e00ff */
[----:B------:R-:W4:Y:S01]  /*1ea0*/  LDC.64 R2, c[0x0][0xb28] ;  /* 0x0002ca00ff027b82 */ /* 0x000f220000000a00 */
[----:B-1----:R-:W-:-:S04]  /*1eb0*/  IMAD.HI.U32 R20, R9, R6, RZ ;  /* 0x0000000609147227 */ /* 0x002fc800078e00ff */
[----:B------:R-:W-:Y:S01]  /*1ec0*/  IMAD.HI.U32 R22, R11, R6, RZ ;  /* 0x000000060b167227 */ /* 0x000fe200078e00ff */
[----:B------:R-:W-:Y:S02]  /*1ed0*/  SHF.R.U32.HI R20, RZ, R7, R20 ;  /* 0x00000007ff147219 */ /* 0x000fe40000011614 */
[-C--:B--2---:R-:W-:Y:S02]  /*1ee0*/  SHF.R.U32.HI R17, RZ, R16.reuse, R17 ;  /* 0x00000010ff117219 */ /* 0x084fe40000011611 */
[----:B------:R-:W-:Y:S02]  /*1ef0*/  SHF.R.U32.HI R5, RZ, R16, R5 ;  /* 0x00000010ff057219 */ /* 0x000fe40000011605 */
[----:B------:R-:W-:Y:S02]  /*1f00*/  SEL R17, R0, R17, !P0 ;  /* 0x0000001100117207 */ /* 0x000fe40004000000 */
[----:B------:R-:W-:Y:S02]  /*1f10*/  SHF.R.U32.HI R22, RZ, R7, R22 ;  /* 0x00000007ff167219 */ /* 0x000fe40000011616 */
[----:B---3--:R-:W-:-:S02]  /*1f20*/  ISETP.NE.AND P1, PT, R18, 0x1, PT ;  /* 0x000000011200780c */ /* 0x008fc40003f25270 */
[----:B------:R-:W-:Y:S02]  /*1f30*/  SEL R5, R8, R5, !P0 ;  /* 0x0000000508057207 */ /* 0x000fe40004000000 */
[----:B------:R-:W-:Y:S02]  /*1f40*/  SEL R19, R9, R20, !P1 ;  /* 0x0000001409137207 */ /* 0x000fe40004800000 */
[----:B------:R-:W-:Y:S01]  /*1f50*/  SEL R7, R11, R22, !P1 ;  /* 0x000000160b077207 */ /* 0x000fe20004800000 */
[----:B----4-:R-:W-:-:S04]  /*1f60*/  IMAD.HI.U32 R20, R17, R2, RZ ;  /* 0x0000000211147227 */ /* 0x010fc800078e00ff */
[----:B------:R-:W-:Y:S01]  /*1f70*/  IMAD.HI.U32 R6, R19, R2, RZ ;  /* 0x0000000213067227 */ /* 0x000fe200078e00ff */
[----:B------:R-:W-:-:S04]  /*1f80*/  @P3 SHF.R.U32.HI R17, RZ, R3, R20 ;  /* 0x00000003ff113219 */ /* 0x000fc80000011614 */
[----:B------:R-:W-:Y:S01]  /*1f90*/  @P3 SHF.R.U32.HI R19, RZ, R3, R6 ;  /* 0x00000003ff133219 */ /* 0x000fe20000011606 */
[----:B------:R-:W-:-:S04]  /*1fa0*/  IMAD R17, R40, R17, RZ ;  /* 0x0000001128117224 */ /* 0x000fc800078e02ff */
[----:B------:R-:W-:Y:S01]  /*1fb0*/  IMAD R6, R40, R19, RZ ;  /* 0x0000001328067224 */ /* 0x000fe200078e02ff */
[C---:B------:R-:W-:Y:S02]  /*1fc0*/  ISETP.GE.AND P0, PT, R5.reuse, R17, PT ;  /* 0x000000110500720c */ /* 0x040fe40003f06270 */
[----:B------:R-:W-:Y:S02]  /*1fd0*/  IADD3 R17, PT, PT, -R5, RZ, RZ ;  /* 0x000000ff05117210 */ /* 0x000fe40007ffe1ff */
[----:B------:R-:W-:Y:S01]  /*1fe0*/  ISETP.GE.OR P0, PT, R7, R6, P0 ;  /* 0x000000060700720c */ /* 0x000fe20000706670 */
[----:B------:R-:W-:-:S04]  /*1ff0*/  IMAD.HI.U32 R6, R5, R2, RZ ;  /* 0x0000000205067227 */ /* 0x000fc800078e00ff */
[----:B------:R-:W-:Y:S01]  /*2000*/  IMAD R8, R4, R17, R8 ;  /* 0x0000001104087224 */ /* 0x000fe200078e0208 */
[----:B------:R-:W-:-:S04]  /*2010*/  SHF.R.U32.HI R6, RZ, R3, R6 ;  /* 0x00000003ff067219 */ /* 0x000fc80000011606 */
[----:B------:R-:W-:-:S03]  /*2020*/  SEL R6, R5, R6, !P3 ;  /* 0x0000000605067207 */ /* 0x000fc60005800000 */
[----:B------:R-:W-:-:S04]  /*2030*/  @!P0 IMAD.HI.U32 R16, R7, R2, RZ ;  /* 0x0000000207108227 */ /* 0x000fc800078e00ff */
[----:B------:R-:W-:Y:S01]  /*2040*/  IMAD.MOV R2, RZ, RZ, -R6 ;  /* 0x000000ffff027224 */ /* 0x000fe200078e0a06 */
[----:B------:R-:W-:-:S03]  /*2050*/  @!P0 SHF.R.U32.HI R16, RZ, R3, R16 ;  /* 0x00000003ff108219 */ /* 0x000fc60000011610 */
[----:B------:R-:W-:Y:S01]  /*2060*/  IMAD R2, R40, R2, R5 ;  /* 0x0000000228027224 */ /* 0x000fe200078e0205 */
        /* <DEDUP_REMOVED lines=9> */
.L_x_33:
[----:B------:R-:W1:Y:S02]  /*2100*/  LDCU UR8, c[0x0][0xb30] ;  /* 0x00016600ff0877ac */ /* 0x000e640008000800 */
[----:B-1----:R-:W-:-:S09]  /*2110*/  UISETP.NE.AND UP0, UPT, UR8, 0x1, UPT ;  /* 0x000000010800788c */ /* 0x002fd2000bf05270 */
[----:B------:R-:W-:Y:S05]  /*2120*/  BRA.U UP0, `(.L_x_34) ;  /* 0x0000000100407547 */ /* 0x000fea000b800000 */
[----:B------:R-:W1:Y:S08]  /*2130*/  LDC.64 R4, c[0x0][0xb10] ;  /* 0x0002c400ff047b82 */ /* 0x000e700000000a00 */
[----:B------:R-:W2:Y:S08]  /*2140*/  LDC.64 R2, c[0x0][0xb18] ;  /* 0x0002c600ff027b82 */ /* 0x000eb00000000a00 */
[----:B------:R-:W3:Y:S08]  /*2150*/  LDC R6, c[0x0][0xb20] ;  /* 0x0002c800ff067b82 */ /* 0x000ef00000000800 */
[----:B------:R-:W4:Y:S01]  /*2160*/  LDC R16, c[0x0][0xb0c] ;  /* 0x0002c300ff107b82 */ /* 0x000f220000000800 */
[----:B-1----:R-:W-:-:S05]  /*2170*/  IMAD.HI.U32 R4, R11, R4, RZ ;  /* 0x000000040b047227 */ /* 0x002fca00078e00ff */
[----:B------:R-:W-:Y:S01]  /*2180*/  SHF.R.U32.HI R4, RZ, R5, R4 ;  /* 0x00000005ff047219 */ /* 0x000fe20000011604 */
[----:B--2---:R-:W-:Y:S01]  /*2190*/  IMAD.HI.U32 R3, R8, R3, RZ ;  /* 0x0000000308037227 */ /* 0x004fe200078e00ff */
[----:B------:R-:W-:-:S04]  /*21a0*/  ISETP.NE.AND P0, PT, R2, 0x1, PT ;  /* 0x000000010200780c */ /* 0x000fc80003f05270 */
[----:B---3--:R-:W-:-:S04]  /*21b0*/  SHF.R.U32.HI R3, RZ, R6, R3 ;  /* 0x00000006ff037219 */ /* 0x008fc80000011603 */
[----:B------:R-:W-:Y:S02]  /*21c0*/  SEL R3, R8, R3, !P0 ;  /* 0x0000000308037207 */ /* 0x000fe40004000000 */
[----:B----4-:R-:W-:-:S04]  /*21d0*/  ISETP.NE.AND P1, PT, R16, 0x1, PT ;  /* 0x000000011000780c */ /* 0x010fc80003f25270 */
[----:B------:R-:W-:-:S05]  /*21e0*/  SEL R4, R11, R4, !P1 ;  /* 0x000000040b047207 */ /* 0x000fca0004800000 */
[----:B------:R-:W-:Y:S02]  /*21f0*/  IMAD.IADD R5, R3, 0x1, -R4 ;  /* 0x0000000103057824 */ /* 0x000fe400078e0a04 */
[----:B------:R-:W-:Y:S02]  /*2200*/  IMAD.IADD R3, R4, 0x1, -R3 ;  /* 0x0000000104037824 */ /* 0x000fe400078e0a03 */
[----:B------:R-:W-:Y:S02]  /*2210*/  IMAD R11, R5, R16, R11 ;  /* 0x00000010050b7224 */ /* 0x000fe400078e020b */
[----:B------:R-:W-:-:S07]  /*2220*/  IMAD R8, R3, R2, R8 ;  /* 0x0000000203087224 */ /* 0x000fce00078e0208 */
.L_x_34:
[----:B------:R-:W-:Y:S01]  /*2230*/  VIADD R14, R14, 0x1 ;  /* 0x000000010e0e7836 */ /* 0x000fe20000000000 */
[----:B------:R-:W-:Y:S01]  /*2240*/  PLOP3.LUT P1, PT, PT, PT, PT, 0x80, 0x8 ;  /* 0x000000000008781c */ /* 0x000fe20003f2f070 */
[----:B------:R-:W-:Y:S02]  /*2250*/  IMAD.IADD R21, R11, 0x1, R90 ;  /* 0x000000010b157824 */ /* 0x000fe400078e025a */
[----:B------:R-:W-:Y:S01]  /*2260*/  IMAD.IADD R20, R8, 0x1, R83 ;  /* 0x0000000108147824 */ /* 0x000fe200078e0253 */
[----:B------:R-:W-:-:S04]  /*2270*/  ISETP.NE.AND P0, PT, R14, 0x2, PT ;  /* 0x000000020e00780c */ /* 0x000fc80003f05270 */
[----:B------:R-:W-:Y:S02]  /*2280*/  SEL R2, RZ, 0x1, P0 ;  /* 0x00000001ff027807 */ /* 0x000fe40000000000 */
[----:B------:R-:W-:Y:S02]  /*2290*/  SEL R14, R14, RZ, P0 ;  /* 0x000000ff0e0e7207 */ /* 0x000fe40000000000 */
[----:B------:R-:W-:Y:S01]  /*22a0*/  LOP3.LUT R13, R13, R2, RZ, 0x3c, !PT ;  /* 0x000000020d0d7212 */ /* 0x000fe200078e3cff */
[----:B------:R-:W-:Y:S06]  /*22b0*/  @P2 BRA `(.L_x_35) ;  /* 0xfffffff000982947 */ /* 0x000fec000383ffff */
[----:B------:R-:W-:Y:S01]  /*22c0*/  UIADD3 UR4, UPT, UPT, UR4, 0x18, URZ ;  /* 0x0000001804047890 */ /* 0x000fe2000fffe0ff */
[----:B------:R-:W-:-:S03]  /*22d0*/  SHF.L.U32 R3, R15, 0x1f, RZ ;  /* 0x0000001f0f037819 */ /* 0x000fc600000006ff */
[----:B------:R-:W-:-:S09]  /*22e0*/  ULEA UR5, UR6, UR4, 0x3 ;  /* 0x0000000406057291 */ /* 0x000fd2000f8e18ff */
[----:B------:R-:W1:Y:S02]  /*22f0*/  SYNCS.PHASECHK.TRANS64.TRYWAIT P0, [UR5], R3 ;  /* 0x00000003ff0075a7 */ /* 0x000e640008001105 */
[----:B-1----:R-:W-:Y:S05]  /*2300*/  @!P0 BRA `(.L_x_36) ;  /* 0x0000006c004c8947 */ /* 0x002fea0003800000 */
.L_x_129:
[----:B------:R-:W-:-:S04]  /*2310*/  UIADD3 UR6, UPT, UPT, UR6, 0x1, URZ ;  /* 0x0000000106067890 */ /* 0x000fc8000fffe0ff */
[----:B------:R-:W-:-:S04]  /*2320*/  UISETP.NE.AND UP0, UPT, UR6, 0x3, UPT ;  /* 0x000000030600788c */ /* 0x000fc8000bf05270 */
[----:B------:R-:W-:Y:S02]  /*2330*/  USEL UR7, URZ, 0x1, UP0 ;  /* 0x00000001ff077887 */ /* 0x000fe40008000000 */
[----:B------:R-:W-:-:S04]  /*2340*/  USEL UR6, UR6, URZ, UP0 ;  /* 0x000000ff06067287 */ /* 0x000fc80008000000 */
[----:B------:R-:W-:Y:S01]  /*2350*/  ULEA UR5, UR6, UR4, 0x3 ;  /* 0x0000000406057291 */ /* 0x000fe2000f8e18ff */
[----:B------:R-:W-:-:S04]  /*2360*/  LOP3.LUT R15, R15, UR7, RZ, 0x3c, !PT ;  /* 0x000000070f0f7c12 */ /* 0x000fc8000f8e3cff */
[----:B-1----:R-:W-:-:S04]  /*2370*/  SHF.L.U32 R3, R15, 0x1f, RZ ;  /* 0x0000001f0f037819 */ /* 0x002fc800000006ff */
[----:B------:R-:W1:Y:S02]  /*2380*/  SYNCS.PHASECHK.TRANS64.TRYWAIT P0, [UR5], R3 ;  /* 0x00000003ff0075a7 */ /* 0x000e640008001105 */
[----:B-1----:R-:W-:Y:S05]  /*2390*/  @!P0 BRA `(.L_x_37) ;  /* 0x0000006c00408947 */ /* 0x002fea0003800000 */
.L_x_131:
[----:B------:R-:W-:-:S04]  /*23a0*/  UIADD3 UR6, UPT, UPT, UR6, 0x1, URZ ;  /* 0x0000000106067890 */ /* 0x000fc8000fffe0ff */
[----:B------:R-:W-:-:S04]  /*23b0*/  UISETP.NE.AND UP0, UPT, UR6, 0x3, UPT ;  /* 0x000000030600788c */ /* 0x000fc8000bf05270 */
[----:B------:R-:W-:Y:S02]  /*23c0*/  USEL UR5, URZ, 0x1, UP0 ;  /* 0x00000001ff057887 */ /* 0x000fe40008000000 */
[----:B------:R-:W-:-:S04]  /*23d0*/  USEL UR6, UR6, URZ, UP0 ;  /* 0x000000ff06067287 */ /* 0x000fc80008000000 */
[----:B------:R-:W-:Y:S01]  /*23e0*/  ULEA UR6, UR6, UR4, 0x3 ;  /* 0x0000000406067291 */ /* 0x000fe2000f8e18ff */
[----:B-1----:R-:W-:-:S04]  /*23f0*/  LOP3.LUT R3, R15, UR5, RZ, 0x3c, !PT ;  /* 0x000000050f037c12 */ /* 0x002fc8000f8e3cff */
[----:B------:R-:W-:Y:S01]  /*2400*/  SHF.L.U32 R3, R3, 0x1f, RZ ;  /* 0x0000001f03037819 */ /* 0x000fe200000006ff */
[----:B----4-:R-:W-:-:S07]  /*2410*/  IMAD.U32 R0, RZ, RZ, UR6 ;  /* 0x00000006ff007e24 */ /* 0x010fce000f8e00ff */
.L_x_38:
[----:B-1----:R1:W2:Y:S02]  /*2420*/  SYNCS.PHASECHK.TRANS64.TRYWAIT P0, [R0+URZ], R3 ;  /* 0x00000003000075a7 */ /* 0x0022a400080011ff */
[----:B--2---:R-:W-:Y:S05]  /*2430*/  @!P0 NANOSLEEP.SYNCS 0x989680 ;  /* 0x009896800000895d */ /* 0x004fea0003900000 */
[----:B------:R-:W2:Y:S02]  /*2440*/  @!P0 SYNCS.PHASECHK.TRANS64 P0, [R0+URZ], R3 ;  /* 0x00000003000085a7 */ /* 0x000ea400080010ff */
[----:B--2---:R-:W-:Y:S05]  /*2450*/  @P0 EXIT ;  /* 0x000000000000094d */ /* 0x004fea0003800000 */
[----:B------:R-:W-:Y:S05]  /*2460*/  BRA `(.L_x_38) ;  /* 0xfffffffc00ec7947 */ /* 0x000fea000383ffff */
.L_x_17:
[----:B------:R-:W-:-:S04]  /*2470*/  UISETP.NE.AND UP1, UPT, UR37, URZ, UPT ;  /* 0x000000ff2500728c */ /* 0x000fc8000bf25270 */
[----:B------:R-:W-:-:S09]  /*2480*/  UISETP.NE.OR UP1, UPT, UR8, 0x1, UP1 ;  /* 0x000000010800788c */ /* 0x000fd20008f25670 */
[----:B------:R-:W-:Y:S05]  /*2490*/  BRA.U UP1, `(.L_x_39) ;  /* 0x0000000501487547 */ /* 0x000fea000b800000 */
[----:B------:R-:W-:Y:S01]  /*24a0*/  ISETP.NE.AND P2, PT, R2, RZ, PT ;  /* 0x000000ff0200720c */ /* 0x000fe20003f45270 */
[----:B------:R-:W-:Y:S01]  /*24b0*/  IMAD.MOV.U32 R12, RZ, RZ, 0x1 ;  /* 0x00000001ff0c7424 */ /* 0x000fe200078e00ff */
[----:B------:R-:W-:Y:S02]  /*24c0*/  CS2R R10, SRZ ;  /* 0x00000000000a7805 */ /* 0x000fe4000001ff00 */
[----:B------:R-:W-:Y:S01]  /*24d0*/  CS2R R8, SRZ ;  /* 0x0000000000087805 */ /* 0x000fe2000001ff00 */
[----:B------:R-:W-:Y:S01]  /*24e0*/  UMOV UR4, 0x400 ;  /* 0x0000040000047882 */ /* 0x000fe20000000000 */
[----:B------:R-:W-:Y:S01]  /*24f0*/  UMOV UR6, URZ ;  /* 0x000000ff00067c82 */ /* 0x000fe20008000000 */
[----:B------:R-:W-:-:S12]  /*2500*/  ULEA UR37, UR37, UR4, 0x18 ;  /* 0x0000000425257291 */ /* 0x000fd8000f8ec0ff */
.L_x_43:
[----:B------:R-:W-:Y:S02]  /*2510*/  LEA R0, R8, UR37, 0x3 ;  /* 0x0000002508007c11 */ /* 0x000fe4000f8e18ff */
[----:B------:R-:W-:-:S03]  /*2520*/  SHF.L.U32 R5, R9, 0x1f, RZ ;  /* 0x0000001f09057819 */ /* 0x000fc600000006ff */
[----:B------:R-:W-:Y:S01]  /*2530*/  VIADD R4, R0, 0xf0 ;  /* 0x000000f000047836 */ /* 0x000fe20000000000 */
[----:B------:R-:W1:Y:S02]  /*2540*/  SYNCS.PHASECHK.TRANS64.TRYWAIT P0, [R0+URZ+0xe0], R5 ;  /* 0x0000e005000075a7 */ /* 0x000e6400080011ff */
[----:B-1----:R-:W-:Y:S05]  /*2550*/  @!P0 BRA `(.L_x_40) ;  /* 0x0000006800e88947 */ /* 0x002fea0003800000 */
.L_x_132:
[----:B------:R-:W-:Y:S01]  /*2560*/  ULEA UR5, UR6, UR37, 0x3 ;  /* 0x0000002506057291 */ /* 0x000fe2000f8e18ff */
[----:B------:R-:W-:Y:S02]  /*2570*/  PRMT R4, RZ, 0x654, R4 ;  /* 0x00000654ff047816 */ /* 0x000fe40000000004 */
[----:B-1----:R-:W-:Y:S01]  /*2580*/  SHF.L.U32 R5, R12, 0x1f, RZ ;  /* 0x0000001f0c057819 */ /* 0x002fe200000006ff */
[----:B------:R-:W-:Y:S01]  /*2590*/  UIADD3 UR4, UPT, UPT, UR5, 0x80, URZ ;  /* 0x0000008005047890 */ /* 0x000fe2000fffe0ff */
[----:B------:R1:W-:Y:S05]  /*25a0*/  SYNCS.ARRIVE.TRANS64.RED.A1T0 RZ, [R4+URZ], RZ ;  /* 0x000000ff04ff79a7 */ /* 0x0003ea00081004ff */
[----:B------:R-:W-:Y:S01]  /*25b0*/  IMAD.U32 R7, RZ, RZ, UR4 ;  /* 0x00000004ff077e24 */ /* 0x000fe2000f8e00ff */
[----:B------:R-:W2:Y:S04]  /*25c0*/  SYNCS.PHASECHK.TRANS64.TRYWAIT P0, [UR5+0x90], R5 ;  /* 0x00009005ff0075a7 */ /* 0x000ea80008001105 */
[----:B------:R-:W-:Y:S01]  /*25d0*/  PRMT R6, R2, 0x654, R7 ;  /* 0x0000065402067816 */ /* 0x000fe20000000007 */
[----:B-1----:R-:W-:Y:S01]  /*25e0*/  @!P2 IMAD.MOV.U32 R4, RZ, RZ, 0x10 ;  /* 0x00000010ff04a424 */ /* 0x002fe200078e00ff */
[----:B--2---:R-:W-:Y:S06]  /*25f0*/  @!P0 BRA `(.L_x_41) ;  /* 0x0000006800d48947 */ /* 0x004fec0003800000 */
.L_x_134:
[----:B------:R-:W-:Y:S01]  /*2600*/  ULEA UR4, UR6, UR37, 0x4 ;  /* 0x0000002506047291 */ /* 0x000fe2000f8e20ff */
[----:B------:R-:W-:Y:S01]  /*2610*/  SEL R3, R6, R3, !P2 ;  /* 0x0000000306037207 */ /* 0x000fe20005000000 */
[----:B------:R-:W-:Y:S01]  /*2620*/  UIADD3 UR5, UPT, UPT, UR5, 0x80, URZ ;  /* 0x0000008005057890 */ /* 0x000fe2000fffe0ff */
[----:B-1----:R-:W-:Y:S01]  /*2630*/  LEA R0, R11, UR37, 0x3 ;  /* 0x000000250b007c11 */ /* 0x002fe2000f8e18ff */
[----:B------:R-:W-:Y:S01]  /*2640*/  UIADD3 UR4, UPT, UPT, UR4, 0x110, URZ ;  /* 0x0000011004047890 */ /* 0x000fe2000fffe0ff */
[----:B------:R-:W-:Y:S01]  /*2650*/  SHF.L.U32 R5, R10, 0x1f, RZ ;  /* 0x0000001f0a057819 */ /* 0x000fe200000006ff */
[----:B------:R1:W-:Y:S01]  /*2660*/  @!P2 SYNCS.ARRIVE.TRANS64.RED RZ, [R3+URZ], R4 ;  /* 0x0000000403ffa9a7 */ /* 0x0003e200080004ff */
[----:B------:R-:W-:Y:S01]  /*2670*/  UIADD3 UR6, UPT, UPT, UR6, 0x1, URZ ;  /* 0x0000000106067890 */ /* 0x000fe2000fffe0ff */
[----:B------:R-:W-:-:S03]  /*2680*/  VIADD R8, R8, 0x1 ;  /* 0x0000000108087836 */ /* 0x000fc60000000000 */
[----:B------:R-:W-:Y:S02]  /*2690*/  UISETP.NE.AND UP0, UPT, UR6, 0x2, UPT ;  /* 0x000000020600788c */ /* 0x000fe4000bf05270 */
[----:B------:R-:W-:Y:S06]  /*26a0*/  UGETNEXTWORKID.BROADCAST [UR4], [UR5] ;  /* 0x00000000040073ca */ /* 0x000fec0008000100 */
[----:B------:R-:W-:Y:S01]  /*26b0*/  USEL UR4, URZ, 0x1, UP0 ;  /* 0x00000001ff047887 */ /* 0x000fe20008000000 */
[----:B------:R-:W-:Y:S01]  /*26c0*/  ISETP.NE.AND P0, PT, R8, 0x2, PT ;  /* 0x000000020800780c */ /* 0x000fe20003f05270 */
[----:B------:R-:W-:Y:S01]  /*26d0*/  USEL UR6, UR6, URZ, UP0 ;  /* 0x000000ff06067287 */ /* 0x000fe20008000000 */
[----:B------:R-:W2:Y:S03]  /*26e0*/  SYNCS.PHASECHK.TRANS64.TRYWAIT P1, [R0+URZ+0x80], R5 ;  /* 0x00008005000075a7 */ /* 0x000ea600080211ff */
[----:B------:R-:W-:Y:S01]  /*26f0*/  LOP3.LUT R12, R12, UR4, RZ, 0x3c, !PT ;  /* 0x000000040c0c7c12 */ /* 0x000fe2000f8e3cff */
[----:B-12---:R-:W-:Y:S07]  /*2700*/  @!P1 BRA `(.L_x_42) ;  /* 0x0000006800a89947 */ /* 0x006fee0003800000 */
.L_x_135:
[C---:B------:R-:W-:Y:S01]  /*2710*/  LEA R4, R11.reuse, UR37, 0x4 ;  /* 0x000000250b047c11 */ /* 0x040fe2000f8e20ff */
[----:B-1----:R-:W-:Y:S01]  /*2720*/  VIADD R0, R0, 0x90 ;  /* 0x0000009000007836 */ /* 0x002fe20000000000 */
[----:B------:R-:W-:Y:S01]  /*2730*/  SEL R8, R8, RZ, P0 ;  /* 0x000000ff08087207 */ /* 0x000fe20000000000 */
[----:B------:R-:W-:-:S03]  /*2740*/  VIADD R11, R11, 0x1 ;  /* 0x000000010b0b7836 */ /* 0x000fc60000000000 */
[----:B------:R-:W1:Y:S01]  /*2750*/  LDS.128 R4, [R4+0x110] ;  /* 0x0001100004047984 */ /* 0x000e620000000c00 */
[----:B------:R-:W-:Y:S02]  /*2760*/  PRMT R0, RZ, 0x654, R0 ;  /* 0x00000654ff007816 */ /* 0x000fe40000000000 */
[C---:B------:R-:W-:Y:S01]  /*2770*/  ISETP.NE.AND P1, PT, R11.reuse, 0x2, PT ;  /* 0x000000020b00780c */ /* 0x040fe20003f25270 */
[----:B------:R-:W-:Y:S01]  /*2780*/  @!PT LDS RZ, [RZ] ;  /* 0x00000000fffff984 */ /* 0x000fe20000000800 */
[----:B------:R-:W-:Y:S01]  /*2790*/  @!PT LDS RZ, [RZ] ;  /* 0x00000000fffff984 */ /* 0x000fe20000000800 */
[----:B------:R-:W-:Y:S01]  /*27a0*/  @!PT LDS RZ, [RZ] ;  /* 0x00000000fffff984 */ /* 0x000fe20000000800 */
[----:B------:R-:W-:Y:S01]  /*27b0*/  @!PT LDS RZ, [RZ] ;  /* 0x00000000fffff984 */ /* 0x000fe20000000800 */
[----:B------:R2:W-:Y:S06]  /*27c0*/  MEMBAR.ALL.CTA ;  /* 0x0000000000007992 */ /* 0x0005ec0000008000 */
[----:B--2---:R-:W2:Y:S01]  /*27d0*/  FENCE.VIEW.ASYNC.S ;  /* 0x00000000000073c6 */ /* 0x004ea20000000000 */
[----:B------:R-:W-:Y:S01]  /*27e0*/  SEL R11, R11, RZ, P1 ;  /* 0x000000ff0b0b7207 */ /* 0x000fe20000800000 */
[----:B--2---:R2:W-:Y:S01]  /*27f0*/  SYNCS.ARRIVE.TRANS64.RED.A1T0 RZ, [R0+URZ], RZ ;  /* 0x000000ff00ff79a7 */ /* 0x0045e200081004ff */
[----:B-1----:R-:W-:-:S02]  /*2800*/  LOP3.LUT P3, RZ, R6, 0x1, RZ, 0xc0, !PT ;  /* 0x0000000106ff7812 */ /* 0x002fc4000786c0ff */
[----:B------:R-:W-:-:S04]  /*2810*/  SEL R5, RZ, 0x1, P1 ;  /* 0x00000001ff057807 */ /* 0x000fc80000800000 */
[----:B------:R-:W-:Y:S02]  /*2820*/  LOP3.LUT R10, R10, R5, RZ, 0x3c, !PT ;  /* 0x000000050a0a7212 */ /* 0x000fe400078e3cff */
[----:B--2---:R-:W-:-:S04]  /*2830*/  SEL R0, RZ, 0x1, P0 ;  /* 0x00000001ff007807 */ /* 0x004fc80000000000 */
[----:B------:R-:W-:Y:S01]  /*2840*/  LOP3.LUT R9, R9, R0, RZ, 0x3c, !PT ;  /* 0x0000000009097212 */ /* 0x000fe200078e3cff */
[----:B------:R-:W-:Y:S06]  /*2850*/  @P3 BRA `(.L_x_43) ;  /* 0xfffffffc002c3947 */ /* 0x000fec000383ffff */
[----:B------:R-:W-:Y:S01]  /*2860*/  ULEA UR5, UR6, UR37, 0x3 ;  /* 0x0000002506057291 */ /* 0x000fe2000f8e18ff */
[----:B------:R-:W-:-:S08]  /*2870*/  SHF.L.U32 R3, R12, 0x1f, RZ ;  /* 0x0000001f0c037819 */ /* 0x000fd000000006ff */
[----:B------:R-:W1:Y:S02]  /*2880*/  SYNCS.PHASECHK.TRANS64 P0, [UR5+0x90], R3 ;  /* 0x00009003ff0075a7 */ /* 0x000e640008001005 */
[----:B-1----:R-:W-:Y:S05]  /*2890*/  @P0 BRA `(.L_x_44) ;  /* 0x0000000000080947 */ /* 0x002fea0003800000 */
[----:B------:R-:W1:Y:S02]  /*28a0*/  SYNCS.PHASECHK.TRANS64.TRYWAIT P0, [UR5+0x90], R3 ;  /* 0x00009003ff0075a7 */ /* 0x000e640008001105 */
[----:B-1----:R-:W-:Y:S05]  /*28b0*/  @!P0 BRA `(.L_x_45) ;  /* 0x0000006800508947 */ /* 0x002fea0003800000 */
.L_x_44:
[----:B------:R-:W-:-:S04]  /*28c0*/  UIADD3 UR4, UPT, UPT, UR6, 0x1, URZ ;  /* 0x0000000106047890 */ /* 0x000fc8000fffe0ff */
[----:B------:R-:W-:-:S04]  /*28d0*/  UISETP.NE.AND UP0, UPT, UR4, 0x2, UPT ;  /* 0x000000020400788c */ /* 0x000fc8000bf05270 */
[----:B------:R-:W-:Y:S02]  /*28e0*/  USEL UR7, URZ, 0x1, UP0 ;  /* 0x00000001ff077887 */ /* 0x000fe40008000000 */
[----:B------:R-:W-:-:S04]  /*28f0*/  USEL UR4, UR4, URZ, UP0 ;  /* 0x000000ff04047287 */ /* 0x000fc80008000000 */
[----:B------:R-:W-:Y:S01]  /*2900*/  ULEA UR4, UR4, UR37, 0x3 ;  /* 0x0000002504047291 */ /* 0x000fe2000f8e18ff */
[----:B-1----:R-:W-:-:S04]  /*2910*/  LOP3.LUT R3, R12, UR7, RZ, 0x3c, !PT ;  /* 0x000000070c037c12 */ /* 0x002fc8000f8e3cff */
[----:B------:R-:W-:-:S04]  /*2920*/  SHF.L.U32 R0, R3, 0x1f, RZ ;  /* 0x0000001f03007819 */ /* 0x000fc800000006ff */
[----:B------:R-:W1:Y:S02]  /*2930*/  SYNCS.PHASECHK.TRANS64 P0, [UR4+0x90], R0 ;  /* 0x00009000ff0075a7 */ /* 0x000e640008001004 */
[----:B-1----:R-:W-:Y:S05]  /*2940*/  @P0 EXIT ;  /* 0x000000000000094d */ /* 0x002fea0003800000 */
[----:B------:R-:W-:Y:S02]  /*2950*/  SHF.L.U32 R3, R3, 0x1f, RZ ;  /* 0x0000001f03037819 */ /* 0x000fe400000006ff */
[----:B------:R-:W-:-:S07]  /*2960*/  MOV R0, UR4 ;  /* 0x0000000400007c02 */ /* 0x000fce0008000f00 */
.L_x_46:
[----:B-1----:R1:W2:Y:S02]  /*2970*/  SYNCS.PHASECHK.TRANS64.TRYWAIT P0, [R0+URZ+0x90], R3 ;  /* 0x00009003000075a7 */ /* 0x0022a400080011ff */
[----:B--2---:R-:W-:Y:S05]  /*2980*/  @!P0 NANOSLEEP.SYNCS 0x989680 ;  /* 0x009896800000895d */ /* 0x004fea0003900000 */
[----:B------:R-:W2:Y:S02]  /*2990*/  @!P0 SYNCS.PHASECHK.TRANS64 P0, [R0+URZ+0x90], R3 ;  /* 0x00009003000085a7 */ /* 0x000ea400080010ff */
[----:B--2---:R-:W-:Y:S05]  /*29a0*/  @P0 EXIT ;  /* 0x000000000000094d */ /* 0x004fea0003800000 */
[----:B------:R-:W-:Y:S05]  /*29b0*/  BRA `(.L_x_46) ;  /* 0xfffffffc00ec7947 */ /* 0x000fea000383ffff */
.L_x_39:
[----:B------:R-:W-:-:S09]  /*29c0*/  UISETP.NE.AND UP1, UPT, UR8, URZ, UPT ;  /* 0x000000ff0800728c */ /* 0x000fd2000bf25270 */
[----:B------:R-:W-:Y:S05]  /*29d0*/  BRA.U UP1, `(.L_x_47) ;  /* 0x0000000d01947547 */ /* 0x000fea000b800000 */
[----:B------:R-:W-:Y:S01]  /*29e0*/  UMOV UR4, 0x40 ;  /* 0x0000004000047882 */ /* 0x000fe20000000000 */
[----:B------:R-:W-:Y:S01]  /*29f0*/  NOP ;  /* 0x0000000000007918 */ /* 0x000fe20000000000 */
[----:B------:R-:W-:Y:S01]  /*2a00*/  ULEA UR4, UR37, UR4, 0x18 ;  /* 0x0000000425047291 */ /* 0x000fe2000f8ec0ff */
[----:B------:R-:W-:Y:S02]  /*2a10*/  UMOV UR5, 0x400 ;  /* 0x0000040000057882 */ /* 0x000fe40000000000 */
[----:B------:R-:W-:-:S06]  /*2a20*/  ULEA UR37, UR37, UR5, 0x18 ;  /* 0x0000000525257291 */ /* 0x000fcc000f8ec0ff */
[----:B------:R-:W1:Y:S02]  /*2a30*/  LDS.U8 R0, [UR4+0x1c] ;  /* 0x00001c04ff007984 */ /* 0x000e640008000000 */
[----:B-1----:R-:W-:-:S13]  /*2a40*/  ISETP.NE.AND P0, PT, R0, RZ, PT ;  /* 0x000000ff0000720c */ /* 0x002fda0003f05270 */
[----:B------:R-:W-:Y:S05]  /*2a50*/  @P0 BRA `(.L_x_48) ;  /* 0x0000000000580947 */ /* 0x000fea0003800000 */
[----:B------:R-:W-:-:S13]  /*2a60*/  ELECT P0, URZ, PT ;  /* 0x0000000000ff782f */ /* 0x000fda0003800000 */
[----:B------:R-:W-:Y:S05]  /*2a70*/  @!P0 BRA `(.L_x_49) ;  /* 0x0000000000608947 */ /* 0x000fea0003800000 */
[----:B------:R-:W-:Y:S01]  /*2a80*/  UMOV UR5, 0x10 ;  /* 0x0000001000057882 */ /* 0x000fe20000000000 */
[----:B------:R-:W-:Y:S01]  /*2a90*/  HFMA2 R0, -RZ, RZ, 0, 5.9604644775390625e-08 ;  /* 0x00000001ff007431 */ /* 0x000fe200000001ff */
[----:B------:R-:W-:-:S03]  /*2aa0*/  MOV R2, 0xffff ;  /* 0x0000ffff00027802 */ /* 0x000fc60000000f00 */
[----:B------:R-:W-:Y:S04]  /*2ab0*/  DEPBAR.LE SB1, 0x36 ;  /* 0x00009d800000791a */ /* 0x000fe80000000000 */
[----:B------:R-:W1:Y:S02]  /*2ac0*/  UTCATOMSWS.FIND_AND_SET.ALIGN UP0, UR5, UR5 ;  /* 0x00000005000575e3 */ /* 0x000e640008000800 */
[----:B-1----:R-:W-:Y:S01]  /*2ad0*/  MOV R3, UR5 ;  /* 0x0000000500037c02 */ /* 0x002fe20008000f00 */
[----:B------:R-:W-:Y:S06]  /*2ae0*/  BRA.U UP0, `(.L_x_50) ;  /* 0x0000000100187547 */ /* 0x000fec000b800000 */
.L_x_51:
[----:B------:R-:W-:Y:S05]  /*2af0*/  NANOSLEEP 0x64 ;  /* 0x000000640000795d */ /* 0x000fea0003800000 */
[----:B------:R-:W-:-:S05]  /*2b00*/  UMOV UR5, 0x10 ;  /* 0x0000001000057882 */ /* 0x000fca0000000000 */
[----:B------:R-:W-:Y:S04]  /*2b10*/  DEPBAR.LE SB1, 0x36 ;  /* 0x00009d800000791a */ /* 0x000fe80000000000 */
[----:B------:R-:W1:Y:S02]  /*2b20*/  UTCATOMSWS.FIND_AND_SET.ALIGN UP0, UR5, UR5 ;  /* 0x00000005000575e3 */ /* 0x000e640008000800 */
[----:B-1----:R-:W-:Y:S01]  /*2b30*/  MOV R3, UR5 ;  /* 0x0000000500037c02 */ /* 0x002fe20008000f00 */
[----:B------:R-:W-:Y:S05]  /*2b40*/  BRA.U !UP0, `(.L_x_51) ;  /* 0xfffffffd08e87547 */ /* 0x000fea000b83ffff */
.L_x_50:
[-C--:B------:R-:W-:Y:S02]  /*2b50*/  SHF.L.U32 R2, R2, R3.reuse, RZ ;  /* 0x0000000302027219 */ /* 0x080fe400000006ff */
[----:B------:R-:W-:Y:S01]  /*2b60*/  SHF.L.U32 R0, R0, R3, RZ ;  /* 0x0000000300007219 */ /* 0x000fe200000006ff */
[----:B------:R-:W-:Y:S02]  /*2b70*/  IMAD.SHL.U32 R3, R3, 0x20, RZ ;  /* 0x0000002003037824 */ /* 0x000fe400078e00ff */
[----:B------:R1:W-:Y:S04]  /*2b80*/  ATOMS.OR RZ, [UR4+0x14], R2 ;  /* 0x00001402ffff798c */ /* 0x0003e8000b000004 */
[----:B------:R1:W-:Y:S04]  /*2b90*/  ATOMS.OR RZ, [UR4+0x18], R0 ;  /* 0x00001800ffff798c */ /* 0x0003e8000b000004 */
[----:B------:R1:W-:Y:S01]  /*2ba0*/  STS [UR37+0x130], R3 ;  /* 0x00013003ff007988 */ /* 0x0003e20008000825 */
[----:B------:R-:W-:Y:S05]  /*2bb0*/  BRA `(.L_x_49) ;  /* 0x0000000000107947 */ /* 0x000fea0003800000 */
.L_x_48:
[----:B------:R-:W-:Y:S02]  /*2bc0*/  MOV R0, 0xffffffff ;  /* 0xffffffff00007802 */ /* 0x000fe40000000f00 */
[----:B------:R-:W-:-:S03]  /*2bd0*/  MOV R2, 0x2c00 ;  /* 0x00002c0000027802 */ /* 0x000fc60000000f00 */
[----:B------:R1:W-:Y:S04]  /*2be0*/  STS [UR37+0x130], R0 ;  /* 0x00013000ff007988 */ /* 0x0003e80008000825 */
[----:B-1-3-5:R-:W-:Y:S05]  /*2bf0*/  CALL.REL.NOINC `($__internal_1_$__cuda_sm10x_tcgen05_guardrail_trap_phase_invalid_during_alloc) ;  /* 0x0000006c00947944 */ /* 0x02afea0003c00000 */
.L_x_49:
[----:B------:R-:W-:Y:S05]  /*2c00*/  WARPSYNC.ALL ;  /* 0x0000000000007948 */ /* 0x000fea0003800000 */
[----:B------:R-:W2:Y:S01]  /*2c10*/  S2UR UR6, SR_CgaCtaId ;  /* 0x00000000000679c3 */ /* 0x000ea20000008800 */
[----:B------:R-:W-:Y:S01]  /*2c20*/  UMOV UR4, 0x400 ;  /* 0x0000040000047882 */ /* 0x000fe20000000000 */
[----:B------:R-:W-:-:S06]  /*2c30*/  NOP ;  /* 0x0000000000007918 */ /* 0x000fcc0000000000 */
[----:B------:R-:W-:Y:S06]  /*2c40*/  BAR.ARV 0x6, 0xa0 ;  /* 0x0182800000007b1d */ /* 0x000fec0000002000 */
[----:B------:R-:W4:Y:S01]  /*2c50*/  LDCU UR7, c[0x0][0x38c] ;  /* 0x00007180ff0777ac */ /* 0x000f220008000800 */
[----:B------:R-:W-:Y:S01]  /*2c60*/  IMAD.MOV.U32 R11, RZ, RZ, 0x1 ;  /* 0x00000001ff0b7424 */ /* 0x000fe200078e00ff */
[----:B------:R-:W-:Y:S01]  /*2c70*/  CS2R R8, SRZ ;  /* 0x0000000000087805 */ /* 0x000fe2000001ff00 */
[----:B------:R-:W-:Y:S01]  /*2c80*/  IMAD.MOV.U32 R10, RZ, RZ, RZ ;  /* 0x000000ffff0a7224 */ /* 0x000fe200078e00ff */
[----:B------:R-:W-:Y:S01]  /*2c90*/  UMOV UR18, URZ ;  /* 0x000000ff00127c82 */ /* 0x000fe20008000000 */
[----:B------:R-:W-:Y:S01]  /*2ca0*/  UMOV UR17, URZ ;  /* 0x000000ff00117c82 */ /* 0x000fe20008000000 */
[----:B------:R-:W-:Y:S01]  /*2cb0*/  UMOV UR22, 0x0 ;  /* 0x0000000000167882 */ /* 0x000fe20000000000 */
[----:B------:R-:W-:Y:S01]  /*2cc0*/  UMOV UR23, 0x44004a0 ;  /* 0x044004a000177882 */ /* 0x000fe20000000000 */
[----:B------:R-:W-:Y:S01]  /*2cd0*/  UMOV UR20, 0x0 ;  /* 0x0000000000147882 */ /* 0x000fe20000000000 */
[----:B------:R-:W-:Y:S01]  /*2ce0*/  UMOV UR21, 0x44004a0 ;  /* 0x044004a000157882 */ /* 0x000fe20000000000 */
[----:B--2---:R-:W-:Y:S01]  /*2cf0*/  ULEA UR6, UR6, UR4, 0x18 ;  /* 0x0000000406067291 */ /* 0x004fe2000f8ec0ff */
[----:B------:R-:W2:Y:S03]  /*2d00*/  LDCU UR4, c[0x0][0x38c] ;  /* 0x00007180ff0477ac */ /* 0x000ea60008000800 */
[----:B------:R-:W-:-:S02]  /*2d10*/  UIADD3 UR11, UPT, UPT, UR6, 0x6400, URZ ;  /* 0x00006400060b7890 */ /* 0x000fc4000fffe0ff */
[----:B----4-:R-:W-:-:S03]  /*2d20*/  UIADD3 UR7, UPT, UPT, UR7, 0x3f, URZ ;  /* 0x0000003f07077890 */ /* 0x010fc6000fffe0ff */
[----:B-1----:R-:W1:Y:S01]  /*2d30*/  LDS R0, [UR6+0x130] ;  /* 0x00013006ff007984 */ /* 0x002e620008000800 */
[----:B------:R-:W-:Y:S02]  /*2d40*/  UIADD3 UR12, UPT, UPT, UR6, 0x9400, URZ ;  /* 0x00009400060c7890 */ /* 0x000fe4000fffe0ff */
[----:B------:R-:W-:Y:S02]  /*2d50*/  USHF.R.S32.HI UR5, URZ, 0x1f, UR7 ;  /* 0x0000001fff057899 */ /* 0x000fe40008011407 */
[----:B------:R-:W-:Y:S02]  /*2d60*/  USHF.R.U32.HI UR11, URZ, 0x4, UR11 ;  /* 0x00000004ff0b7899 */ /* 0x000fe4000801160b */
[----:B------:R-:W-:Y:S02]  /*2d70*/  ULEA.HI UR5, UR5, UR7, URZ, 0x6 ;  /* 0x0000000705057291 */ /* 0x000fe4000f8f30ff */
[----:B------:R-:W-:Y:S02]  /*2d80*/  USHF.R.U32.HI UR12, URZ, 0x4, UR12 ;  /* 0x00000004ff0c7899 */ /* 0x000fe4000801160c */
[----:B------:R-:W-:-:S02]  /*2d90*/  USHF.R.S32.HI UR5, URZ, 0x6, UR5 ;  /* 0x00000006ff057899 */ /* 0x000fc40008011405 */
[----:B------:R-:W-:Y:S02]  /*2da0*/  ULOP3.LUT UR11, UR11, 0x3fff, URZ, 0xc0, !UPT ;  /* 0x00003fff0b0b7892 */ /* 0x000fe4000f8ec0ff */
[----:B------:R-:W-:Y:S02]  /*2db0*/  UISETP.LT.AND UP0, UPT, UR5, 0x1, UPT ;  /* 0x000000010500788c */ /* 0x000fe4000bf01270 */
[----:B------:R-:W-:Y:S02]  /*2dc0*/  ULOP3.LUT UR12, UR12, 0x3fff, URZ, 0xc0, !UPT ;  /* 0x00003fff0c0c7892 */ /* 0x000fe4000f8ec0ff */
[----:B------:R-:W-:Y:S02]  /*2dd0*/  USEL UR10, UR5, 0x1, !UP0 ;  /* 0x00000001050a7887 */ /* 0x000fe4000c000000 */
[----:B------:R-:W-:Y:S02]  /*2de0*/  ULOP3.LUT UR11, UR11, 0x10000, URZ, 0xfc, !UPT ;  /* 0x000100000b0b7892 */ /* 0x000fe4000f8efcff */
[----:B------:R-:W-:-:S02]  /*2df0*/  ULOP3.LUT UR12, UR12, 0x10000, URZ, 0xfc, !UPT ;  /* 0x000100000c0c7892 */ /* 0x000fc4000f8efcff */
[----:B------:R-:W-:Y:S02]  /*2e00*/  UIADD3 UR10, UPT, UPT, -UR10, URZ, URZ ;  /* 0x000000ff0a0a7290 */ /* 0x000fe4000fffe1ff */
[----:B--2---:R-:W-:Y:S01]  /*2e10*/  UISETP.GE.AND UP3, UPT, UR4, 0x1, UPT ;  /* 0x000000010400788c */ /* 0x004fe2000bf66270 */
[----:B-1----:R-:W-:-:S15]  /*2e20*/  R2UR UR19, R0 ;  /* 0x00000000001372ca */ /* 0x002fde00000e0000 */
.L_x_58:
[----:B------:R-:W-:Y:S02]  /*2e30*/  LEA R0, R10, UR6, 0x3 ;  /* 0x000000060a007c11 */ /* 0x000fe4000f8e18ff */
[----:B------:R-:W-:Y:S02]  /*2e40*/  SHF.L.U32 R5, R9, 0x1f, RZ ;  /* 0x0000001f09057819 */ /* 0x000fe400000006ff */
[----:B------:R-:W-:Y:S01]  /*2e50*/  PLOP3.LUT P0, PT, PT, PT, UP3, 0x80, 0x8 ;  /* 0x000000000008781c */ /* 0x000fe20003f0f038 */
[----:B------:R-:W-:Y:S01]  /*2e60*/  VIADD R3, R0, 0x90 ;  /* 0x0000009000037836 */ /* 0x000fe20000000000 */
[----:B-1----:R-:W1:Y:S02]  /*2e70*/  SYNCS.PHASECHK.TRANS64.TRYWAIT P1, [R0+URZ+0x80], R5 ;  /* 0x00008005000075a7 */ /* 0x002e6400080211ff */
[----:B-1--4-:R-:W-:Y:S09]  /*2e80*/  @!P1 BRA `(.L_x_52) ;  /* 0x0000006000f49947 */ /* 0x012ff20003800000 */
.L_x_137:
[----:B------:R-:W-:Y:S01]  /*2e90*/  LEA R4, R10, UR6, 0x4 ;  /* 0x000000060a047c11 */ /* 0x000fe2000f8e20ff */
[----:B------:R-:W-:Y:S01]  /*2ea0*/  @UP3 ULEA UR4, UR17, UR6, 0x3 ;  /* 0x0000000611043291 */ /* 0x000fe2000f8e18ff */
[----:B------:R-:W-:Y:S01]  /*2eb0*/  PLOP3.LUT P2, PT, PT, PT, PT, 0x80, 0x8 ;  /* 0x000000000008781c */ /* 0x000fe20003f4f070 */
[----:B------:R-:W-:Y:S01]  /*2ec0*/  ULEA UR8, UR18, UR6, 0x3 ;  /* 0x0000000612087291 */ /* 0x000fe2000f8e18ff */
[----:B------:R-:W-:Y:S02]  /*2ed0*/  PRMT R3, RZ, 0x654, R3 ;  /* 0x00000654ff037816 */ /* 0x000fe40000000003 */
[----:B-1----:R-:W1:Y:S01]  /*2ee0*/  LDS.128 R4, [R4+0x110] ;  /* 0x0001100004047984 */ /* 0x002e620000000c00 */
[----:B------:R-:W-:Y:S02]  /*2ef0*/  @P0 SHF.L.U32 R2, R8, 0x1f, RZ ;  /* 0x0000001f08020819 */ /* 0x000fe400000006ff */
[----:B------:R-:W-:Y:S01]  /*2f00*/  SHF.L.U32 R0, R11, 0x1f, RZ ;  /* 0x0000001f0b007819 */ /* 0x000fe200000006ff */
[----:B------:R-:W-:Y:S01]  /*2f10*/  @!PT LDS RZ, [RZ] ;  /* 0x00000000fffff984 */ /* 0x000fe20000000800 */
[----:B------:R-:W-:Y:S01]  /*2f20*/  @!PT LDS RZ, [RZ] ;  /* 0x00000000fffff984 */ /* 0x000fe20000000800 */
[----:B------:R-:W-:Y:S01]  /*2f30*/  @!PT LDS RZ, [RZ] ;  /* 0x00000000fffff984 */ /* 0x000fe20000000800 */
[----:B------:R-:W-:Y:S01]  /*2f40*/  @!PT LDS RZ, [RZ] ;  /* 0x00000000fffff984 */ /* 0x000fe20000000800 */
[----:B------:R2:W-:Y:S06]  /*2f50*/  MEMBAR.ALL.CTA ;  /* 0x0000000000007992 */ /* 0x0005ec0000008000 */
[----:B--2---:R-:W2:Y:S02]  /*2f60*/  FENCE.VIEW.ASYNC.S ;  /* 0x00000000000073c6 */ /* 0x004ea40000000000 */
[----:B--2---:R2:W-:Y:S01]  /*2f70*/  SYNCS.ARRIVE.TRANS64.RED.A1T0 RZ, [R3+URZ], RZ ;  /* 0x000000ff03ff79a7 */ /* 0x0045e200081004ff */
[----:B------:R2:W4:Y:S01]  /*2f80*/  @P0 SYNCS.PHASECHK.TRANS64.TRYWAIT P2, [UR4], R2 ;  /* 0x00000002ff0005a7 */ /* 0x0005220008041104 */
[----:B------:R-:W-:Y:S01]  /*2f90*/  ULEA.HI UR4, UR18, UR18, URZ, 0x1 ;  /* 0x0000001212047291 */ /* 0x000fe2000f8f08ff */
[----:B-1----:R-:W-:-:S03]  /*2fa0*/  LOP3.LUT P1, RZ, R6, 0x1, RZ, 0xc0, !PT ;  /* 0x0000000106ff7812 */ /* 0x002fc6000782c0ff */
[----:B------:R-:W-:Y:S02]  /*2fb0*/  USHF.L.U32 UR9, UR4, 0x7, URZ ;  /* 0x0000000704097899 */ /* 0x000fe400080006ff */
[----:B------:R-:W-:Y:S02]  /*2fc0*/  ULOP3.LUT UR4, UR4, 0xffe, URZ, 0xc0, !UPT ;  /* 0x00000ffe04047892 */ /* 0x000fe4000f8ec0ff */
[----:B------:R-:W-:Y:S02]  /*2fd0*/  ULOP3.LUT UR9, UR9, 0xffffff00, URZ, 0xc0, !UPT ;  /* 0xffffff0009097892 */ /* 0x000fe4000f8ec0ff */
[----:B------:R-:W-:Y:S02]  /*2fe0*/  UIADD3 UR4, UPT, UPT, -UR4, UR18, URZ ;  /* 0x0000001204047290 */ /* 0x000fe4000fffe1ff */
[----:B------:R-:W-:Y:S01]  /*2ff0*/  UIADD3 UR9, UPT, UPT, UR19, UR9, URZ ;  /* 0x0000000913097290 */ /* 0x000fe2000fffe0ff */
[----:B------:R-:W1:Y:S03]  /*3000*/  SYNCS.PHASECHK.TRANS64.TRYWAIT P0, [UR8+0xc0], R0 ;  /* 0x0000c000ff0075a7 */ /* 0x000e660008001108 */
[----:B------:R-:W-:Y:S01]  /*3010*/  ULEA UR9, UR4, UR9, 0x14 ;  /* 0x0000000904097291 */ /* 0x000fe2000f8ea0ff */
[----:B-12-4-:R-:W-:Y:S11]  /*3020*/  @!P0 BRA `(.L_x_53) ;  /* 0x0000006000a08947 */ /* 0x016ff60003800000 */
.L_x_139:
[----:B------:R-:W-:Y:S01]  /*3030*/  IADD3 R10, PT, PT, R10, 0x1, RZ ;  /* 0x000000010a0a7810 */ /* 0x000fe20007ffe0ff */
[----:B------:R-:W-:Y:S06]  /*3040*/  BRA.U !UP3, `(.L_x_54) ;  /* 0x000000010b987547 */ /* 0x000fec000b800000 */
[----:B------:R-:W-:Y:S01]  /*3050*/  UPLOP3.LUT UP4, UPT, UPT, UPT, UPT, 0x40, 0x4 ;  /* 0x000000000004789c */ /* 0x000fe20003f8e870 */
[----:B------:R-:W-:Y:S01]  /*3060*/  UMOV UR16, UR10 ;  /* 0x0000000a00107c82 */ /* 0x000fe20008000000 */
[----:B------:R-:W-:Y:S01]  /*3070*/  UMOV UR15, UR5 ;  /* 0x00000005000f7c82 */ /* 0x000fe20008000000 */
[----:B------:R-:W-:-:S08]  /*3080*/  UMOV UR14, UR17 ;  /* 0x00000011000e7c82 */ /* 0x000fd00008000000 */
.L_x_57:
[----:B------:R-:W-:Y:S02]  /*3090*/  UIADD3 UR16, UPT, UPT, UR16, 0x1, URZ ;  /* 0x0000000110107890 */ /* 0x000fe4000fffe0ff */
[----:B--2---:R-:W-:Y:S02]  /*30a0*/  ULEA UR7, UR14, UR6, 0x3 ;  /* 0x000000060e077291 */ /* 0x004fe4000f8e18ff */
[----:B------:R-:W-:Y:S01]  /*30b0*/  UISETP.NE.AND UP0, UPT, UR16, URZ, UPT ;  /* 0x000000ff1000728c */ /* 0x000fe2000bf05270 */
[----:B----4-:R-:W-:Y:S10]  /*30c0*/  @P2 BRA `(.L_x_55) ;  /* 0x00000000000c2947 */ /* 0x010ff40003800000 */
[----:B-1----:R-:W-:Y:S04]  /*30d0*/  SHF.L.U32 R3, R8, 0x1f, RZ ;  /* 0x0000001f08037819 */ /* 0x002fe800000006ff */
[----:B------:R-:W1:Y:S02]  /*30e0*/  SYNCS.PHASECHK.TRANS64.TRYWAIT P0, [UR7], R3 ;  /* 0x00000003ff0075a7 */ /* 0x000e640008001107 */
[----:B-1----:R-:W-:Y:S05]  /*30f0*/  @!P0 BRA `(.L_x_56) ;  /* 0x0000006000848947 */ /* 0x002fea0003800000 */
.L_x_55:
[----:B------:R-:W-:Y:S01]  /*3100*/  UISETP.NE.AND UP1, UPT, UR15, 0x1, UPT ;  /* 0x000000010f00788c */ /* 0x000fe2000bf25270 */
[----:B------:R-:W-:Y:S01]  /*3110*/  PLOP3.LUT P2, PT, PT, PT, PT, 0x80, 0x8 ;  /* 0x000000000008781c */ /* 0x000fe20003f4f070 */
[----:B------:R-:W-:Y:S02]  /*3120*/  UIADD3 UR17, UPT, UPT, UR14, 0x1, URZ ;  /* 0x000000010e117890 */ /* 0x000fe4000fffe0ff */
[----:B------:R-:W-:Y:S02]  /*3130*/  ULEA UR24, UR14, UR12, 0xa ;  /* 0x0000000c0e187291 */ /* 0x000fe4000f8e50ff */
[----:B------:R-:W-:Y:S01]  /*3140*/  UISETP.NE.AND UP2, UPT, UR17, 0x3, UPT ;  /* 0x000000031100788c */ /* 0x000fe2000bf45270 */
[----:B------:R-:W-:Y:S01]  /*3150*/  PLOP3.LUT P0, PT, PT, PT, UP1, 0x80, 0x8 ;  /* 0x000000000008781c */ /* 0x000fe20003f0f018 */
[----:B------:R-:W-:Y:S02]  /*3160*/  ULEA UR26, UR14, UR11, 0x8 ;  /* 0x0000000b0e1a7291 */ /* 0x000fe4000f8e40ff */
[----:B------:R-:W-:Y:S02]  /*3170*/  USEL UR13, URZ, 0x1, UP2 ;  /* 0x00000001ff0d7887 */ /* 0x000fe40009000000 */
[----:B------:R-:W-:Y:S02]  /*3180*/  USEL UR17, UR17, URZ, UP2 ;  /* 0x000000ff11117287 */ /* 0x000fe40009000000 */
[----:B------:R-:W-:Y:S02]  /*3190*/  UIADD3 UR30, UPT, UPT, UR24, 0x2, URZ ;  /* 0x00000002181e7890 */ /* 0x000fe4000fffe0ff */
[----:B------:R-:W-:Y:S01]  /*31a0*/  @UP1 ULEA UR4, UR17, UR6, 0x3 ;  /* 0x0000000611041291 */ /* 0x000fe2000f8e18ff */
[----:B------:R-:W-:Y:S01]  /*31b0*/  LOP3.LUT R8, R8, UR13, RZ, 0x3c, !PT ;  /* 0x0000000d08087c12 */ /* 0x000fe2000f8e3cff */
[----:B------:R-:W-:Y:S02]  /*31c0*/  UIADD3 UR28, UPT, UPT, UR26, 0x2, URZ ;  /* 0x000000021a1c7890 */ /* 0x000fe4000fffe0ff */
[----:B------:R-:W-:Y:S01]  /*31d0*/  UIADD3 UR7, UPT, UPT, UR7, 0x18, URZ ;  /* 0x0000001807077890 */ /* 0x000fe2000fffe0ff */
[----:B-1----:R-:W-:Y:S01]  /*31e0*/  @P0 SHF.L.U32 R0, R8, 0x1f, RZ ;  /* 0x0000001f08000819 */ /* 0x002fe200000006ff */
[----:B------:R-:W-:Y:S01]  /*31f0*/  UMOV UR25, 0x80004020 ;  /* 0x8000402000197882 */ /* 0x000fe20000000000 */
[----:B------:R-:W-:Y:S01]  /*3200*/  UMOV UR27, 0x80004020 ;  /* 0x80004020001b7882 */ /* 0x000fe20000000000 */
[----:B------:R-:W-:Y:S01]  /*3210*/  UMOV UR31, 0x80004020 ;  /* 0x80004020001f7882 */ /* 0x000fe20000000000 */
[----:B------:R2:W4:Y:S01]  /*3220*/  @P0 SYNCS.PHASECHK.TRANS64.TRYWAIT P2, [UR4], R0 ;  /* 0x00000000ff0005a7 */ /* 0x0005220008041104 */
[----:B------:R-:W-:Y:S01]  /*3230*/  UIADD3 UR15, UPT, UPT, UR15, -0x1, URZ ;  /* 0xffffffff0f0f7890 */ /* 0x000fe2000fffe0ff */
[----:B------:R2:W-:Y:S01]  /*3240*/  UTCIMMA gdesc[UR26], gdesc[UR24], tmem[UR9], tmem[UR22], idesc[UR23], UP4 ;  /* 0x00ff16181a0075ea */ /* 0x0005e2000a000109 */
[----:B------:R-:W-:Y:S01]  /*3250*/  UPLOP3.LUT UP4, UPT, UPT, UPT, UPT, 0x80, 0x8 ;  /* 0x000000000008789c */ /* 0x000fe20003f8f070 */
[----:B------:R-:W-:Y:S01]  /*3260*/  UMOV UR29, 0x80004020 ;  /* 0x80004020001d7882 */ /* 0x000fe20000000000 */
[----:B------:R-:W-:Y:S01]  /*3270*/  UMOV UR14, UR17 ;  /* 0x00000011000e7c82 */ /* 0x000fe20008000000 */
[----:B------:R2:W-:Y:S01]  /*3280*/  UTCIMMA gdesc[UR28], gdesc[UR30], tmem[UR9], tmem[UR20], idesc[UR21], UPT ;  /* 0x00ff141e1c0075ea */ /* 0x0005e2000b800109 */
[----:B------:R2:W-:Y:S01]  /*3290*/  UTCBAR [UR7], URZ ;  /* 0x000000ff070073e9 */ /* 0x0005e200080000ff */
[----:B------:R-:W-:Y:S06]  /*32a0*/  BRA.U UP0, `(.L_x_57) ;  /* 0xfffffffd00787547 */ /* 0x000fec000b83ffff */
.L_x_54:
[----:B------:R-:W-:Y:S01]  /*32b0*/  UIADD3 UR18, UPT, UPT, UR18, 0x1, URZ ;  /* 0x0000000112127890 */ /* 0x000fe2000fffe0ff */
[C---:B------:R-:W-:Y:S01]  /*32c0*/  ISETP.NE.AND P0, PT, R10.reuse, 0x2, PT ;  /* 0x000000020a00780c */ /* 0x040fe20003f05270 */
[----:B------:R-:W-:Y:S02]  /*32d0*/  UIADD3 UR8, UPT, UPT, UR8, 0xa0, URZ ;  /* 0x000000a008087890 */ /* 0x000fe4000fffe0ff */
[----:B------:R-:W-:Y:S01]  /*32e0*/  UISETP.NE.AND UP0, UPT, UR18, 0x4, UPT ;  /* 0x000000041200788c */ /* 0x000fe2000bf05270 */
[----:B-12---:R-:W-:Y:S02]  /*32f0*/  SEL R0, RZ, 0x1, P0 ;  /* 0x00000001ff007807 */ /* 0x006fe40000000000 */
[----:B------:R-:W-:Y:S01]  /*3300*/  SEL R10, R10, RZ, P0 ;  /* 0x000000ff0a0a7207 */ /* 0x000fe20000000000 */
[----:B------:R-:W-:Y:S01]  /*3310*/  USEL UR4, URZ, 0x1, UP0 ;  /* 0x00000001ff047887 */ /* 0x000fe20008000000 */
[----:B------:R-:W-:Y:S01]  /*3320*/  LOP3.LUT R9, R9, R0, RZ, 0x3c, !PT ;  /* 0x0000000009097212 */ /* 0x000fe200078e3cff */
[----:B------:R-:W-:Y:S01]  /*3330*/  USEL UR18, UR18, URZ, UP0 ;  /* 0x000000ff12127287 */ /* 0x000fe20008000000 */
[----:B------:R1:W-:Y:S03]  /*3340*/  UTCBAR [UR8], URZ ;  /* 0x000000ff080073e9 */ /* 0x0003e600080000ff */
[----:B------:R-:W-:Y:S01]  /*3350*/  LOP3.LUT R11, R11, UR4, RZ, 0x3c, !PT ;  /* 0x000000040b0b7c12 */ /* 0x000fe2000f8e3cff */
[----:B------:R-:W-:Y:S07]  /*3360*/  @P1 BRA `(.L_x_58) ;  /* 0xfffffff800b01947 */ /* 0x000fee000383ffff */
[----:B------:R-:W2:Y:S01]  /*3370*/  S2UR UR4, SR_CgaCtaId ;  /* 0x00000000000479c3 */ /* 0x000ea20000008800 */
[----:B------:R-:W-:Y:S01]  /*3380*/  ELECT P0, URZ, PT ;  /* 0x0000000000ff782f */ /* 0x000fe20003800000 */
[----:B------:R-:W-:Y:S01]  /*3390*/  IMAD.MOV.U32 R0, RZ, RZ, 0x1 ;  /* 0x00000001ff007424 */ /* 0x000fe200078e00ff */
[----:B------:R-:W-:Y:S01]  /*33a0*/  UIADD3 UR6, UPT, UPT, UR6, 0xc0, URZ ;  /* 0x000000c006067890 */ /* 0x000fe2000fffe0ff */
[----:B------:R-:W-:Y:S01]  /*33b0*/  SHF.L.U32 R3, R11, 0x1f, RZ ;  /* 0x0000001f0b037819 */ /* 0x000fe200000006ff */
[----:B------:R-:W-:-:S03]  /*33c0*/  UMOV UR5, 0x40 ;  /* 0x0000004000057882 */ /* 0x000fc60000000000 */
[----:B------:R-:W-:Y:S01]  /*33d0*/  UVIRTCOUNT.DEALLOC.SMPOOL 0x80 ;  /* 0x000000800000784c */ /* 0x000fe20000000000 */
[----:B--2---:R-:W-:Y:S02]  /*33e0*/  ULEA UR4, UR4, UR5, 0x18 ;  /* 0x0000000504047291 */ /* 0x004fe4000f8ec0ff */
[----:B------:R-:W-:-:S07]  /*33f0*/  ULEA UR5, UR18, UR6, 0x3 ;  /* 0x0000000612057291 */ /* 0x000fce000f8e18ff */
[----:B------:R2:W-:Y:S02]  /*3400*/  @P0 STS.U8 [UR4+0x1c], R0 ;  /* 0x00001c00ff000988 */ /* 0x0005e40008000004 */
[----:B------:R-:W3:Y:S02]  /*3410*/  SYNCS.PHASECHK.TRANS64.TRYWAIT P0, [UR5], R3 ;  /* 0x00000003ff0075a7 */ /* 0x000ee40008001105 */
[----:B--23--:R-:W-:Y:S05]  /*3420*/  @!P0 BRA `(.L_x_59) ;  /* 0x0000005c00d08947 */ /* 0x00cfea0003800000 */
.L_x_142:
[----:B------:R-:W-:-:S04]  /*3430*/  UIADD3 UR7, UPT, UPT, UR18, 0x1, URZ ;  /* 0x0000000112077890 */ /* 0x000fc8000fffe0ff */
[----:B------:R-:W-:-:S04]  /*3440*/  UISETP.NE.AND UP0, UPT, UR7, 0x4, UPT ;  /* 0x000000040700788c */ /* 0x000fc8000bf05270 */
[----:B-1----:R-:W-:Y:S02]  /*3450*/  USEL UR8, URZ, 0x1, UP0 ;  /* 0x00000001ff087887 */ /* 0x002fe40008000000 */
[----:B------:R-:W-:-:S04]  /*3460*/  USEL UR7, UR7, URZ, UP0 ;  /* 0x000000ff07077287 */ /* 0x000fc80008000000 */
[----:B------:R-:W-:Y:S01]  /*3470*/  ULEA UR5, UR7, UR6, 0x3 ;  /* 0x0000000607057291 */ /* 0x000fe2000f8e18ff */
[----:B------:R-:W-:-:S04]  /*3480*/  LOP3.LUT R2, R11, UR8, RZ, 0x3c, !PT ;  /* 0x000000080b027c12 */ /* 0x000fc8000f8e3cff */
[----:B--2---:R-:W-:-:S04]  /*3490*/  SHF.L.U32 R3, R2, 0x1f, RZ ;  /* 0x0000001f02037819 */ /* 0x004fc800000006ff */
[----:B------:R-:W1:Y:S02]  /*34a0*/  SYNCS.PHASECHK.TRANS64.TRYWAIT P0, [UR5], R3 ;  /* 0x00000003ff0075a7 */ /* 0x000e640008001105 */
[----:B-1----:R-:W-:Y:S05]  /*34b0*/  @!P0 BRA `(.L_x_60) ;  /* 0x0000005c00c48947 */ /* 0x002fea0003800000 */
.L_x_144:
        /* <DEDUP_REMOVED lines=9> */
.L_x_146:
[----:B------:R-:W-:-:S04]  /*3550*/  UIADD3 UR7, UPT, UPT, UR7, 0x1, URZ ;  /* 0x0000000107077890 */ /* 0x000fc8000fffe0ff */
[----:B------:R-:W-:-:S04]  /*3560*/  UISETP.NE.AND UP0, UPT, UR7, 0x4, UPT ;  /* 0x000000040700788c */ /* 0x000fc8000bf05270 */
[----:B------:R-:W-:Y:S02]  /*3570*/  USEL UR5, URZ, 0x1, UP0 ;  /* 0x00000001ff057887 */ /* 0x000fe40008000000 */
[----:B------:R-:W-:-:S04]  /*3580*/  USEL UR7, UR7, URZ, UP0 ;  /* 0x000000ff07077287 */ /* 0x000fc80008000000 */
[----:B------:R-:W-:Y:S01]  /*3590*/  ULEA UR7, UR7, UR6, 0x3 ;  /* 0x0000000607077291 */ /* 0x000fe2000f8e18ff */
[----:B-1----:R-:W-:-:S04]  /*35a0*/  LOP3.LUT R3, R2, UR5, RZ, 0x3c, !PT ;  /* 0x0000000502037c12 */ /* 0x002fc8000f8e3cff */
[----:B------:R-:W-:-:S04]  /*35b0*/  SHF.L.U32 R3, R3, 0x1f, RZ ;  /* 0x0000001f03037819 */ /* 0x000fc800000006ff */
[----:B------:R-:W1:Y:S02]  /*35c0*/  SYNCS.PHASECHK.TRANS64.TRYWAIT P0, [UR7], R3 ;  /* 0x00000003ff0075a7 */ /* 0x000e640008001107 */
[----:B-1----:R-:W-:Y:S05]  /*35d0*/  @!P0 BRA `(.L_x_62) ;  /* 0x0000005c00ac8947 */ /* 0x002fea0003800000 */
.L_x_148:
[----:B------:R-:W-:Y:S01]  /*35e0*/  NOP ;  /* 0x0000000000007918 */ /* 0x000fe20000000000 */
[----:B-1----:R-:W1:Y:S01]  /*35f0*/  LDS R0, [UR4+0x14] ;  /* 0x00001404ff007984 */ /* 0x002e620008000800 */
[----:B------:R-:W-:Y:S01]  /*3600*/  ULOP3.LUT UR6, UR19, 0xffff, URZ, 0xc0, !UPT ;  /* 0x0000ffff13067892 */ /* 0x000fe2000f8ec0ff */
[----:B------:R-:W-:Y:S01]  /*3610*/  UMOV UR8, 0xffff ;  /* 0x0000ffff00087882 */ /* 0x000fe20000000000 */
[----:B------:R-:W-:Y:S02]  /*3620*/  UMOV UR5, 0x1 ;  /* 0x0000000100057882 */ /* 0x000fe40000000000 */
[----:B------:R-:W-:-:S04]  /*3630*/  USHF.R.U32.HI UR6, URZ, 0x5, UR6 ;  /* 0x00000005ff067899 */ /* 0x000fc80008011606 */
[----:B------:R-:W-:Y:S02]  /*3640*/  USHF.L.U32 UR8, UR8, UR6, URZ ;  /* 0x0000000608087299 */ /* 0x000fe400080006ff */
[----:B------:R-:W-:-:S04]  /*3650*/  USHF.L.U32 UR5, UR5, UR6, URZ ;  /* 0x0000000605057299 */ /* 0x000fc800080006ff */
[----:B-1----:R-:W-:-:S04]  /*3660*/  LOP3.LUT R0, R0, UR8, RZ, 0xc0, !PT ;  /* 0x0000000800007c12 */ /* 0x002fc8000f8ec0ff */
[----:B------:R-:W-:-:S13]  /*3670*/  ISETP.NE.AND P0, PT, R0, UR8, PT ;  /* 0x0000000800007c0c */ /* 0x000fda000bf05270 */
[----:B------:R-:W-:Y:S05]  /*3680*/  @P0 BRA `(.L_x_63) ;  /* 0x0000000000580947 */ /* 0x000fea0003800000 */
[----:B------:R-:W1:Y:S02]  /*3690*/  LDS R0, [UR4+0x18] ;  /* 0x00001804ff007984 */ /* 0x000e640008000800 */
[----:B-1----:R-:W-:-:S04]  /*36a0*/  LOP3.LUT R0, R0, UR5, RZ, 0xc0, !PT ;  /* 0x0000000500007c12 */ /* 0x002fc8000f8ec0ff */
[----:B------:R-:W-:-:S13]  /*36b0*/  ISETP.NE.AND P0, PT, R0, UR5, PT ;  /* 0x0000000500007c0c */ /* 0x000fda000bf05270 */
[----:B------:R-:W-:Y:S05]  /*36c0*/  @P0 BRA `(.L_x_64) ;  /* 0x00000000003c0947 */ /* 0x000fea0003800000 */
[----:B------:R-:W1:Y:S01]  /*36d0*/  S2R R2, SR_LANEID ;  /* 0x0000000000027919 */ /* 0x000e620000000000 */
[----:B------:R-:W-:Y:S01]  /*36e0*/  ULOP3.LUT UR8, URZ, UR8, URZ, 0x33, !UPT ;  /* 0x00000008ff087292 */ /* 0x000fe2000f8e33ff */
[----:B------:R-:W-:Y:S01]  /*36f0*/  LOP3.LUT R4, RZ, UR5, RZ, 0x33, !PT ;  /* 0x00000005ff047c12 */ /* 0x000fe2000f8e33ff */
[----:B------:R-:W-:Y:S02]  /*3700*/  VOTEU.ANY UR7, UPT, PT ;  /* 0x0000000000077886 */ /* 0x000fe400038e0100 */
[----:B------:R-:W-:Y:S01]  /*3710*/  UFLO.U32 UR7, UR7 ;  /* 0x00000007000772bd */ /* 0x000fe200080e0000 */
[----:B------:R-:W2:Y:S01]  /*3720*/  REDUX UR5, R4 ;  /* 0x00000000040573c4 */ /* 0x000ea20000000000 */
[----:B------:R-:W-:-:S06]  /*3730*/  IMAD.U32 R0, RZ, RZ, UR8 ;  /* 0x00000008ff007e24 */ /* 0x000fcc000f8e00ff */
[----:B------:R3:W-:Y:S01]  /*3740*/  UTCATOMSWS.AND URZ, UR8 ;  /* 0x0000000800ff79e3 */ /* 0x0007e20008000000 */
[----:B------:R-:W4:Y:S01]  /*3750*/  REDUX UR6, R0 ;  /* 0x00000000000673c4 */ /* 0x000f220000000000 */
[----:B-1----:R-:W-:Y:S01]  /*3760*/  ISETP.EQ.U32.AND P0, PT, R2, UR7, PT ;  /* 0x0000000702007c0c */ /* 0x002fe2000bf02070 */
[----:B--2---:R-:W-:Y:S01]  /*3770*/  IMAD.U32 R2, RZ, RZ, UR5 ;  /* 0x00000005ff027e24 */ /* 0x004fe2000f8e00ff */
[----:B----4-:R-:W-:-:S11]  /*3780*/  MOV R3, UR6 ;  /* 0x0000000600037c02 */ /* 0x010fd60008000f00 */
[----:B------:R3:W-:Y:S04]  /*3790*/  @P0 ATOMS.AND RZ, [UR4+0x14], R3 ;  /* 0x00001403ffff098c */ /* 0x0007e8000a800004 */
[----:B------:R3:W-:Y:S01]  /*37a0*/  @P0 ATOMS.AND RZ, [UR4+0x18], R2 ;  /* 0x00001802ffff098c */ /* 0x0007e2000a800004 */
[----:B------:R-:W-:Y:S05]  /*37b0*/  BRA `(.L_x_65) ;  /* 0x0000000000147947 */ /* 0x000fea0003800000 */
.L_x_64:
[----:B------:R-:W-:Y:S02]  /*37c0*/  MOV R2, 0x37e0 ;  /* 0x000037e000027802 */ /* 0x000fe40000000f00 */
[----:B----45:R-:W-:Y:S05]  /*37d0*/  CALL.REL.NOINC `($__internal_0_$__cuda_sm10x_tcgen05_guardrail_trap_col_being_dealloced_not_returned_by_alloc) ;  /* 0x0000006000907944 */ /* 0x030fea0003c00000 */
[----:B------:R-:W-:Y:S05]  /*37e0*/  BRA `(.L_x_65) ;  /* 0x0000000000087947 */ /* 0x000fea0003800000 */
.L_x_63:
[----:B------:R-:W-:Y:S02]  /*37f0*/  MOV R2, 0x3810 ;  /* 0x0000381000027802 */ /* 0x000fe40000000f00 */
[----:B----45:R-:W-:Y:S05]  /*3800*/  CALL.REL.NOINC `($__internal_2_$__cuda_sm10x_tcgen05_guardrail_trap_unallocated_columns_being_dealloced) ;  /* 0x00000060009c7944 */ /* 0x030fea0003c00000 */
.L_x_65:
[----:B------:R-:W-:Y:S01]  /*3810*/  NOP ;  /* 0x0000000000007918 */ /* 0x000fe20000000000 */
[----:B---3--:R-:W-:Y:S05]  /*3820*/  EXIT ;  /* 0x000000000000794d */ /* 0x008fea0003800000 */
.L_x_47:
[----:B------:R-:W-:-:S09]  /*3830*/  UISETP.NE.OR UP2, UPT, UR8, 0x3, !UP2 ;  /* 0x000000030800788c */ /* 0x000fd2000d745670 */
[----:B------:R-:W-:Y:S05]  /*3840*/  BRA.U UP2, `(.L_x_66) ;  /* 0x0000001102147547 */ /* 0x000fea000b800000 */
[----:B------:R-:W1:Y:S01]  /*3850*/  LDC R0, c[0x0][0xb30] ;  /* 0x0002cc00ff007b82 */ /* 0x000e620000000800 */
[----:B------:R-:W2:Y:S01]  /*3860*/  LDCU.64 UR8, c[0x0][0x888] ;  /* 0x00011100ff0877ac */ /* 0x000ea20008000a00 */
[----:B------:R-:W-:Y:S02]  /*3870*/  HFMA2 R29, -RZ, RZ, 0, 0 ;  /* 0x00000000ff1d7431 */ /* 0x000fe400000001ff */
[----:B------:R-:W-:Y:S01]  /*3880*/  IMAD.MOV.U32 R31, RZ, RZ, 0x1 ;  /* 0x00000001ff1f7424 */ /* 0x000fe200078e00ff */
[----:B------:R-:W-:Y:S01]  /*3890*/  MOV R23, 0x1000 ;  /* 0x0000100000177802 */ /* 0x000fe20000000f00 */
[----:B------:R-:W4:Y:S01]  /*38a0*/  LDCU.64 UR4, c[0x0][0x890] ;  /* 0x00011200ff0477ac */ /* 0x000f220008000a00 */
[----:B------:R-:W-:Y:S01]  /*38b0*/  IMAD.MOV.U32 R30, RZ, RZ, RZ ;  /* 0x000000ffff1e7224 */ /* 0x000fe200078e00ff */
[----:B------:R-:W3:Y:S01]  /*38c0*/  LDC R19, c[0x0][0x370] ;  /* 0x0000dc00ff137b82 */ /* 0x000ee20000000800 */
[----:B------:R-:W-:Y:S01]  /*38d0*/  UMOV UR7, 0x400 ;  /* 0x0000040000077882 */ /* 0x000fe20000000000 */
[----:B------:R-:W-:-:S02]  /*38e0*/  UPLOP3.LUT UP1, UPT, UPT, UPT, UPT, 0x40, 0x4 ;  /* 0x000000000004789c */ /* 0x000fc40003f2e870 */
[----:B------:R-:W-:-:S04]  /*38f0*/  ULEA UR7, UR37, UR7, 0x18 ;  /* 0x0000000725077291 */ /* 0x000fc8000f8ec0ff */
[----:B------:R-:W3:Y:S01]  /*3900*/  LDC R2, c[0x0][0xb0c] ;  /* 0x0002c300ff027b82 */ /* 0x000ee20000000800 */
[----:B------:R-:W-:Y:S02]  /*3910*/  UIADD3 UR13, UPT, UPT, UR7, 0x48, URZ ;  /* 0x00000048070d7890 */ /* 0x000fe4000fffe0ff */
[----:B--2---:R-:W-:Y:S02]  /*3920*/  UISETP.NE.U32.AND UP2, UPT, UR8, URZ, UPT ;  /* 0x000000ff0800728c */ /* 0x004fe4000bf45070 */
[----:B------:R-:W-:Y:S02]  /*3930*/  UIADD3 UR33, UPT, UPT, UR7, 0x30, URZ ;  /* 0x0000003007217890 */ /* 0x000fe4000fffe0ff */
[----:B----4-:R-:W-:Y:S01]  /*3940*/  UISETP.NE.U32.AND UP3, UPT, UR4, URZ, UPT ;  /* 0x000000ff0400728c */ /* 0x010fe2000bf65070 */
[----:B------:R-:W2:Y:S01]  /*3950*/  LDC R18, c[0x0][0xb20] ;  /* 0x0002c800ff127b82 */ /* 0x000ea20000000800 */
[----:B-1----:R-:W-:Y:S01]  /*3960*/  ISETP.NE.AND P1, PT, R0, 0x1, PT ;  /* 0x000000010000780c */ /* 0x002fe20003f25270 */
[----:B------:R-:W-:-:S02]  /*3970*/  UISETP.NE.AND.EX UP2, UPT, UR9, URZ, UPT, UP2 ;  /* 0x000000ff0900728c */ /* 0x000fc4000bf45320 */
[----:B------:R-:W-:Y:S02]  /*3980*/  UIADD3 UR25, UPT, UPT, UR7, 0x38, URZ ;  /* 0x0000003807197890 */ /* 0x000fe4000fffe0ff */
[----:B------:R-:W-:Y:S02]  /*3990*/  UIADD3 UR17, UPT, UPT, UR7, 0x40, URZ ;  /* 0x0000004007117890 */ /* 0x000fe4000fffe0ff */
[----:B------:R-:W1:Y:S01]  /*39a0*/  LDC.64 R32, c[0x0][0x348] ;  /* 0x0000d200ff207b82 */ /* 0x000e620000000a00 */
[----:B------:R-:W-:Y:S02]  /*39b0*/  UPRMT UR13, UR37, 0x654, UR13 ;  /* 0x00000654250d7896 */ /* 0x000fe4000800000d */
[----:B------:R-:W-:-:S05]  /*39c0*/  UISETP.NE.AND.EX UP3, UPT, UR5, URZ, UPT, UP3 ;  /* 0x000000ff0500728c */ /* 0x000fca000bf65330 */
[----:B------:R-:W4:Y:S08]  /*39d0*/  LDC.64 R16, c[0x0][0xb10] ;  /* 0x0002c400ff107b82 */ /* 0x000f300000000a00 */
[----:B------:R-:W1:Y:S08]  /*39e0*/  LDC.64 R6, c[0x0][0xb18] ;  /* 0x0002c600ff067b82 */ /* 0x000e700000000a00 */
[----:B------:R-:W1:Y:S08]  /*39f0*/  LDC.64 R4, c[0x0][0xb28] ;  /* 0x0002ca00ff047b82 */ /* 0x000e700000000a00 */
[----:B--23--:R-:W1:Y:S02]  /*3a00*/  LDC R22, c[0x0][0x374] ;  /* 0x0000dd00ff167b82 */ /* 0x00ce640000000800 */
.L_x_77:
[C---:B------:R-:W-:Y:S02]  /*3a10*/  LEA R0, R30.reuse, UR7, 0x3 ;  /* 0x000000071e007c11 */ /* 0x040fe4000f8e18ff */
[----:B------:R-:W-:Y:S02]  /*3a20*/  SHF.L.U32 R3, R29, 0x1f, RZ ;  /* 0x0000001f1d037819 */ /* 0x000fe400000006ff */
[----:B------:R-:W-:Y:S02]  /*3a30*/  LEA R24, R30, UR7, 0x4 ;  /* 0x000000071e187c11 */ /* 0x000fe4000f8e20ff */
[----:B--2---:R-:W2:Y:S02]  /*3a40*/  SYNCS.PHASECHK.TRANS64.TRYWAIT P0, [R0+URZ+0x80], R3 ;  /* 0x00008003000075a7 */ /* 0x004ea400080011ff */
[----:B--2---:R-:W-:Y:S05]  /*3a50*/  @!P0 BRA `(.L_x_67) ;  /* 0x0000005800a48947 */ /* 0x004fea0003800000 */
.L_x_149:
[----:B------:R-:W-:Y:S01]  /*3a60*/  ISETP.GE.AND P0, PT, R40, 0x1, PT ;  /* 0x000000012800780c */ /* 0x000fe20003f06270 */
[----:B------:R-:W3:Y:S01]  /*3a70*/  LDS.128 R24, [R24+0x110] ;  /* 0x0001100018187984 */ /* 0x000ee20000000c00 */
[----:B--2---:R-:W-:Y:S01]  /*3a80*/  VIADD R0, R0, 0x90 ;  /* 0x0000009000007836 */ /* 0x004fe20000000000 */
[----:B------:R-:W-:Y:S01]  /*3a90*/  @!PT LDS RZ, [RZ] ;  /* 0x00000000fffff984 */ /* 0x000fe20000000800 */
[----:B------:R-:W-:Y:S01]  /*3aa0*/  @!PT LDS RZ, [RZ] ;  /* 0x00000000fffff984 */ /* 0x000fe20000000800 */
[----:B------:R-:W-:Y:S01]  /*3ab0*/  @!PT LDS RZ, [RZ] ;  /* 0x00000000fffff984 */ /* 0x000fe20000000800 */
[----:B------:R-:W-:Y:S01]  /*3ac0*/  @!PT LDS RZ, [RZ] ;  /* 0x00000000fffff984 */ /* 0x000fe20000000800 */
[----:B------:R2:W-:Y:S06]  /*3ad0*/  MEMBAR.ALL.CTA ;  /* 0x0000000000007992 */ /* 0x0005ec0000008000 */
[----:B--2---:R-:W2:Y:S01]  /*3ae0*/  FENCE.VIEW.ASYNC.S ;  /* 0x00000000000073c6 */ /* 0x004ea20000000000 */
[----:B------:R-:W-:Y:S04]  /*3af0*/  PRMT R0, RZ, 0x654, R0 ;  /* 0x00000654ff007816 */ /* 0x000fe80000000000 */
[----:B--2---:R2:W-:Y:S01]  /*3b00*/  SYNCS.ARRIVE.TRANS64.RED.A1T0 RZ, [R0+URZ], RZ ;  /* 0x000000ff00ff79a7 */ /* 0x0045e200081004ff */
[----:B---3--:R-:W-:Y:S11]  /*3b10*/  LOP3.LUT P3, RZ, R26, 0x1, RZ, 0xc0, !PT ;  /* 0x000000011aff7812 */ /* 0x008ff6000786c0ff */
[----:B------:R-:W-:Y:S02]  /*3b20*/  @!UPT UIADD3 URZ, UPT, UPT, URZ, URZ, URZ ;  /* 0x000000fffffff290 */ /* 0x000fe4000fffe0ff */
[----:B------:R-:W-:Y:S02]  /*3b30*/  @P3 MOV R13, R24 ;  /* 0x00000018000d3202 */ /* 0x000fe40000000f00 */
[----:B------:R-:W-:Y:S01]  /*3b40*/  @P3 LOP3.LUT R8, R25, 0xffff, RZ, 0xc0, !PT ;  /* 0x0000ffff19083812 */ /* 0x000fe200078ec0ff */
[----:B--2---:R-:W-:Y:S06]  /*3b50*/  @!P0 BRA `(.L_x_68) ;  /* 0x0000000000a48947 */ /* 0x004fec0003800000 */
[----:B-1----:R-:W-:Y:S01]  /*3b60*/  IMAD.HI.U32 R35, R22, R7, RZ ;  /* 0x0000000716237227 */ /* 0x002fe200078e00ff */
[----:B------:R-:W-:Y:S02]  /*3b70*/  ISETP.NE.AND P0, PT, R6, 0x1, PT ;  /* 0x000000010600780c */ /* 0x000fe40003f05270 */
[----:B------:R-:W-:Y:S01]  /*3b80*/  ISETP.NE.AND P2, PT, R40, 0x1, PT ;  /* 0x000000012800780c */ /* 0x000fe20003f45270 */
[----:B----4-:R-:W-:Y:S01]  /*3b90*/  IMAD.HI.U32 R34, R19, R16, RZ ;  /* 0x0000001013227227 */ /* 0x010fe200078e00ff */
[----:B------:R-:W-:Y:S02]  /*3ba0*/  SHF.R.U32.HI R35, RZ, R18, R35 ;  /* 0x00000012ff237219 */ /* 0x000fe40000011623 */
[----:B------:R-:W-:Y:S01]  /*3bb0*/  ISETP.NE.AND P4, PT, R2, 0x1, PT ;  /* 0x000000010200780c */ /* 0x000fe20003f85270 */
[----:B------:R-:W-:Y:S01]  /*3bc0*/  IMAD.HI.U32 R36, R13, R16, RZ ;  /* 0x000000100d247227 */ /* 0x000fe200078e00ff */
[----:B------:R-:W-:Y:S02]  /*3bd0*/  SHF.R.U32.HI R34, RZ, R17, R34 ;  /* 0x00000011ff227219 */ /* 0x000fe40000011622 */
[----:B------:R-:W-:Y:S01]  /*3be0*/  SEL R3, R22, R35, !P0 ;  /* 0x0000002316037207 */ /* 0x000fe20004000000 */
[C---:B------:R-:W-:Y:S01]  /*3bf0*/  IMAD.HI.U32 R35, R8.reuse, R7, RZ ;  /* 0x0000000708237227 */ /* 0x040fe200078e00ff */
[----:B------:R-:W-:Y:S02]  /*3c00*/  SEL R11, R19, R34, !P4 ;  /* 0x00000022130b7207 */ /* 0x000fe40006000000 */
[----:B------:R-:W-:Y:S01]  /*3c10*/  SHF.R.U32.HI R36, RZ, R17, R36 ;  /* 0x00000011ff247219 */ /* 0x000fe20000011624 */
[----:B------:R-:W-:Y:S01]  /*3c20*/  IMAD.HI.U32 R38, R3, R4, RZ ;  /* 0x0000000403267227 */ /* 0x000fe200078e00ff */
[----:B------:R-:W-:Y:S03]  /*3c30*/  SHF.R.U32.HI R35, RZ, R18, R35 ;  /* 0x00000012ff237219 */ /* 0x000fe60000011623 */
[----:B------:R-:W-:Y:S01]  /*3c40*/  IMAD.HI.U32 R34, R11, R4, RZ ;  /* 0x000000040b227227 */ /* 0x000fe200078e00ff */
[----:B------:R-:W-:Y:S02]  /*3c50*/  @P2 SHF.R.U32.HI R3, RZ, R5, R38 ;  /* 0x00000005ff032219 */ /* 0x000fe40000011626 */
[----:B------:R-:W-:Y:S02]  /*3c60*/  SEL R9, R8, R35, !P0 ;  /* 0x0000002308097207 */ /* 0x000fe40004000000 */
[----:B------:R-:W-:Y:S01]  /*3c70*/  @P2 SHF.R.U32.HI R11, RZ, R5, R34 ;  /* 0x00000005ff0b2219 */ /* 0x000fe20000011622 */
[C---:B------:R-:W-:Y:S01]  /*3c80*/  IMAD R10, R40.reuse, R3, RZ ;  /* 0x00000003280a7224 */ /* 0x040fe200078e02ff */
[----:B------:R-:W-:Y:S01]  /*3c90*/  SEL R3, R13, R36, !P4 ;  /* 0x000000240d037207 */ /* 0x000fe20006000000 */
[C---:B------:R-:W-:Y:S03]  /*3ca0*/  IMAD.HI.U32 R14, R9.reuse, R4, RZ ;  /* 0x00000004090e7227 */ /* 0x040fe600078e00ff */
[----:B------:R-:W-:Y:S01]  /*3cb0*/  ISETP.GE.AND P0, PT, R9, R10, PT ;  /* 0x0000000a0900720c */ /* 0x000fe20003f06270 */
[C---:B------:R-:W-:Y:S01]  /*3cc0*/  IMAD R12, R40.reuse, R11, RZ ;  /* 0x0000000b280c7224 */ /* 0x040fe200078e02ff */
[-C--:B------:R-:W-:Y:S04]  /*3cd0*/  SHF.R.U32.HI R14, RZ, R5.reuse, R14 ;  /* 0x00000005ff0e7219 */ /* 0x080fe8000001160e */
[----:B------:R-:W-:Y:S02]  /*3ce0*/  ISETP.GE.OR P0, PT, R3, R12, P0 ;  /* 0x0000000c0300720c */ /* 0x000fe40000706670 */
[----:B------:R-:W-:Y:S05]  /*3cf0*/  SEL R15, R9, R14, !P2 ;  /* 0x0000000e090f7207 */ /* 0x000fea0005000000 */
[----:B------:R-:W-:Y:S04]  /*3d00*/  IMAD.MOV R14, RZ, RZ, -R15 ;  /* 0x000000ffff0e7224 */ /* 0x000fe800078e0a0f */
[----:B------:R-:W-:Y:S02]  /*3d10*/  IMAD R14, R40, R14, R9 ;  /* 0x0000000e280e7224 */ /* 0x000fe400078e0209 */
[C---:B------:R-:W-:Y:S05]  /*3d20*/  @!P0 IMAD.HI.U32 R10, R3.reuse, R4, RZ ;  /* 0x00000004030a8227 */ /* 0x040fea00078e00ff */
[----:B------:R-:W-:Y:S04]  /*3d30*/  @!P0 SHF.R.U32.HI R10, RZ, R5, R10 ;  /* 0x00000005ff0a8219 */ /* 0x000fe8000001160a */
[----:B------:R-:W-:Y:S01]  /*3d40*/  @!P0 SEL R0, R3, R10, !P2 ;  /* 0x0000000a03008207 */ /* 0x000fe20005000000 */
[----:B------:R-:W-:Y:S03]  /*3d50*/  IMAD.MOV R10, RZ, RZ, -R3 ;  /* 0x000000ffff0a7224 */ /* 0x000fe600078e0a03 */
[----:B------:R-:W-:Y:S01]  /*3d60*/  @!P0 IADD3 R15, PT, PT, R15, -R0, RZ ;  /* 0x800000000f0f8210 */ /* 0x000fe20007ffe0ff */
[----:B------:R-:W-:Y:S01]  /*3d70*/  @!P0 IMAD R0, R11, R14, R0 ;  /* 0x0000000e0b008224 */ /* 0x000fe200078e0200 */
[----:B------:R-:W-:Y:S01]  /*3d80*/  IADD3 R11, PT, PT, -R9, RZ, RZ ;  /* 0x000000ff090b7210 */ /* 0x000fe20007ffe1ff */
[----:B------:R-:W-:Y:S02]  /*3d90*/  IMAD R13, R2, R10, R13 ;  /* 0x0000000a020d7224 */ /* 0x000fe400078e020d */
[----:B------:R-:W-:Y:S02]  /*3da0*/  @!P0 IMAD R9, R15, R40, R3 ;  /* 0x000000280f098224 */ /* 0x000fe400078e0203 */
[----:B------:R-:W-:Y:S02]  /*3db0*/  @!P0 IMAD.MOV.U32 R3, RZ, RZ, R0 ;  /* 0x000000ffff038224 */ /* 0x000fe400078e0000 */
[----:B------:R-:W-:Y:S02]  /*3dc0*/  IMAD R8, R6, R11, R8 ;  /* 0x0000000b06087224 */ /* 0x000fe400078e0208 */
[----:B------:R-:W-:Y:S02]  /*3dd0*/  IMAD R13, R3, R2, R13 ;  /* 0x00000002030d7224 */ /* 0x000fe400078e020d */
[----:B------:R-:W-:Y:S02]  /*3de0*/  IMAD R8, R9, R6, R8 ;  /* 0x0000000609087224 */ /* 0x000fe400078e0208 */
.L_x_68:
[----:B------:R-:W-:Y:S05]  /*3df0*/  BRA.U UP1, `(.L_x_69) ;  /* 0x0000000101107547 */ /* 0x000fea000b800000 */
[----:B------:R-:W-:Y:S04]  /*3e00*/  MOV R0, UR6 ;  /* 0x0000000600007c02 */ /* 0x000fe80008000f00 */
[----:B------:R-:W-:Y:S04]  /*3e10*/  SHF.L.U32 R3, R0, 0x1f, RZ ;  /* 0x0000001f00037819 */ /* 0x000fe800000006ff */
[----:B------:R-:W2:Y:S02]  /*3e20*/  SYNCS.PHASECHK.TRANS64.TRYWAIT P0, [UR7+0x78], R3 ;  /* 0x00007803ff0075a7 */ /* 0x000ea40008001107 */
[----:B--2---:R-:W-:Y:S05]  /*3e30*/  @!P0 BRA `(.L_x_70) ;  /* 0x0000005400c08947 */ /* 0x004fea0003800000 */
.L_x_69:
[----:B------:R-:W-:Y:S02]  /*3e40*/  R2UR UR35, R21 ;  /* 0x00000000152372ca */ /* 0x000fe400000e0000 */
[----:B------:R-:W-:Y:S02]  /*3e50*/  R2UR UR34, R20 ;  /* 0x00000000142272ca */ /* 0x000fe400000e0000 */
[----:B------:R-:W-:Y:S02]  /*3e60*/  ISETP.NE.U32.AND P2, PT, RZ, UR4, PT ;  /* 0x00000004ff007c0c */ /* 0x000fe4000bf45070 */
[----:B------:R-:W-:Y:S02]  /*3e70*/  SHF.L.U32 R12, R31, 0x1f, RZ ;  /* 0x0000001f1f0c7819 */ /* 0x000fe400000006ff */
[----:B------:R-:W-:Y:S05]  /*3e80*/  ISETP.NE.AND.EX P2, PT, RZ, UR5, PT, P2 ;  /* 0x00000005ff007c0c */ /* 0x000fea000bf45320 */
[----:B------:R-:W-:Y:S02]  /*3e90*/  USHF.L.U32 UR35, UR35, 0x6, URZ ;  /* 0x0000000623237899 */ /* 0x000fe400080006ff */
[----:B------:R-:W-:Y:S01]  /*3ea0*/  USHF.L.U32 UR34, UR34, 0x8, URZ ;  /* 0x0000000822227899 */ /* 0x000fe200080006ff */
[----:B------:R-:W-:Y:S11]  /*3eb0*/  BRA.U !UP3, `(.L_x_71) ;  /* 0x000000010b347547 */ /* 0x000ff6000b800000 */
[----:B------:R-:W-:Y:S01]  /*3ec0*/  UPLOP3.LUT UP0, UPT, UPT, UPT, UP2, 0x80, 0x8 ;  /* 0x000000000008789c */ /* 0x000fe20003f0f020 */
[----:B--2---:R-:W-:Y:S02]  /*3ed0*/  HFMA2 R0, -RZ, RZ, 0, 5.9604644775390625e-08 ;  /* 0x00000001ff007431 */ /* 0x004fe400000001ff */
[----:B------:R-:W-:Y:S03]  /*3ee0*/  IMAD.MOV.U32 R91, RZ, RZ, 0x1 ;  /* 0x00000001ff5b7424 */ /* 0x000fe600078e00ff */
[----:B------:R-:W-:Y:S05]  /*3ef0*/  PLOP3.LUT P0, PT, PT, PT, UP0, 0x80, 0x8 ;  /* 0x000000000008781c */ /* 0x000fea0003f0f008 */
[----:B------:R-:W2:Y:S01]  /*3f00*/  @UP0 LDCU.64 UR10, c[0x0][0x888] ;  /* 0x00011100ff0a07ac */ /* 0x000ea20008000a00 */
[----:B------:R-:W-:Y:S07]  /*3f10*/  @UP0 UIMAD UR8, UR36, UR4, URZ ;  /* 0x00000004240802a4 */ /* 0x000fee000f8e02ff */
[----:B------:R-:W-:Y:S01]  /*3f20*/  @!P0 PRMT R91, R0, 0x7610, R91 ;  /* 0x00007610005b8816 */ /* 0x000fe2000000005b */
[----:B--2---:R-:W-:Y:S03]  /*3f30*/  @UP0 UIMAD.WIDE UR10, UR8, 0x4, UR10 ;  /* 0x00000004080a08a5 */ /* 0x004fe6000f8e020a */
[----:B------:R-:W2:Y:S03]  /*3f40*/  @!UP0 LDCU UR8, c[0x0][0x880] ;  /* 0x00011000ff0887ac */ /* 0x000ea60008000800 */
[----:B------:R-:W-:Y:S01]  /*3f50*/  IMAD.U32 R10, RZ, RZ, UR10 ;  /* 0x0000000aff0a7e24 */ /* 0x000fe2000f8e00ff */
[----:B------:R-:W-:Y:S05]  /*3f60*/  MOV R11, UR11 ;  /* 0x0000000b000b7c02 */ /* 0x000fea0008000f00 */
[----:B-----5:R3:W5:Y:S02]  /*3f70*/  @P0 LDG.E R50, desc[UR46][R10.64] ;  /* 0x0000002e0a320981 */ /* 0x020764000c1e1900 */
[----:B--23--:R-:W-:Y:S07]  /*3f80*/  @!P0 IMAD.U32 R50, RZ, RZ, UR8 ;  /* 0x00000008ff328e24 */ /* 0x00cfee000f8e00ff */
.L_x_71:
[----:B-----5:R-:W-:Y:S01]  /*3f90*/  @!P2 ISETP.EQ.AND P0, PT, R50, RZ, PT ;  /* 0x000000ff3200a20c */ /* 0x020fe20003f02270 */
[----:B------:R-:W-:Y:S01]  /*3fa0*/  @!UPT UIADD3 URZ, UPT, UPT, URZ, URZ, URZ ;  /* 0x000000fffffff290 */ /* 0x000fe2000fffe0ff */
[----:B------:R-:W-:Y:S11]  /*3fb0*/  @!P2 BRA `(.L_x_72) ;  /* 0x000000000014a947 */ /* 0x000ff60003800000 */
[----:B------:R-:W-:Y:S02]  /*3fc0*/  LOP3.LUT P2, RZ, R91, 0xff, RZ, 0xc0, !PT ;  /* 0x000000ff5bff7812 */ /* 0x000fe4000784c0ff */
[----:B------:R-:W-:Y:S04]  /*3fd0*/  PLOP3.LUT P0, PT, PT, PT, UP0, 0x80, 0x8 ;  /* 0x000000000008781c */ /* 0x000fe80003f0f008 */
[----:B------:R-:W-:Y:S07]  /*3fe0*/  PLOP3.LUT P0, PT, P0, PT, PT, 0x8, 0x80 ;  /* 0x000000000080781c */ /* 0x000fee000070e170 */
[----:B------:R-:W-:Y:S11]  /*3ff0*/  @P2 ISETP.EQ.AND P0, PT, R50, RZ, PT ;  /* 0x000000ff3200220c */ /* 0x000ff60003f02270 */
[----:B------:R-:W-:Y:S02]  /*4000*/  @!UPT UIADD3 URZ, UPT, UPT, URZ, URZ, URZ ;  /* 0x000000fffffff290 */ /* 0x000fe4000fffe0ff */
.L_x_72:
[----:B------:R-:W3:Y:S01]  /*4010*/  SYNCS.PHASECHK.TRANS64.TRYWAIT P2, [UR7+0x50], R12 ;  /* 0x0000500cff0075a7 */ /* 0x000ee20008041107 */
[----:B------:R-:W-:Y:S04]  /*4020*/  ELECT P4, URZ, PT ;  /* 0x0000000000ff782f */ /* 0x000fe80003880000 */
[----:B------:R-:W-:Y:S11]  /*4030*/  PLOP3.LUT P4, PT, P0, P4, PT, 0xf2, 0x2f ;  /* 0x00000000002f781c */ /* 0x000ff60000789e72 */
[----:B------:R-:W-:Y:S02]  /*4040*/  @!UPT UIADD3 URZ, UPT, UPT, URZ, URZ, URZ ;  /* 0x000000fffffff290 */ /* 0x000fe4000fffe0ff */
[----:B-1----:R-:W-:Y:S05]  /*4050*/  @!P4 IADD3 R9, P0, PT, R32, 0x580, RZ ;  /* 0x000005802009c810 */ /* 0x002fea0007f1e0ff */
[----:B--2---:R-:W-:Y:S01]  /*4060*/  @!P4 IMAD.X R0, RZ, RZ, R33, P0 ;  /* 0x000000ffff00c224 */ /* 0x004fe200000e0621 */
[----:B---3--:R-:W-:Y:S07]  /*4070*/  @!P2 BRA `(.L_x_73) ;  /* 0x000000540048a947 */ /* 0x008fee0003800000 */
.L_x_152:
[----:B------:R-:W-:Y:S01]  /*4080*/  @!P4 R2UR UR8, R0 ;  /* 0x000000000008c2ca */ /* 0x000fe200000e0000 */
[----:B------:R-:W-:Y:S01]  /*4090*/  VOTEU.ALL UP1, P4 ;  /* 0x0000000000ff7886 */ /* 0x000fe20002020000 */
[----:B------:R-:W-:Y:S01]  /*40a0*/  @!P4 R2UR UR9, R9 ;  /* 0x000000000909c2ca */ /* 0x000fe200000e0000 */
[----:B------:R-:W-:Y:S01]  /*40b0*/  @!P4 IMAD.MOV.U32 R0, RZ, RZ, 0x1000 ;  /* 0x00001000ff00c424 */ /* 0x000fe200078e00ff */
[----:B------:R-:W-:Y:S01]  /*40c0*/  UMOV UR10, 0x0 ;  /* 0x00000000000a7882 */ /* 0x000fe20000000000 */
[----:B------:R-:W-:Y:S01]  /*40d0*/  UMOV UR11, 0x10000000 ;  /* 0x10000000000b7882 */ /* 0x000fe20000000000 */
[----:B------:R-:W-:Y:S01]  /*40e0*/  @!UP1 UIADD3 UR32, UPT, UPT, UR7, 0x200, URZ ;  /* 0x0000020007209890 */ /* 0x000fe2000fffe0ff */
[----:B------:R-:W-:Y:S01]  /*40f0*/  @!P4 IADD3 R9, P0, PT, R32, 0x580, RZ ;  /* 0x000005802009c810 */ /* 0x000fe20007f1e0ff */
[----:B------:R-:W-:Y:S05]  /*4100*/  VOTEU.ALL UP1, P4 ;  /* 0x0000000000ff7886 */ /* 0x000fea0002020000 */
[----:B------:R-:W-:Y:S01]  /*4110*/  IMAD.U32 R11, RZ, RZ, UR8 ;  /* 0x00000008ff0b7e24 */ /* 0x000fe2000f8e00ff */
[----:B------:R-:W-:Y:S01]  /*4120*/  UPRMT UR8, UR37, 0x654, UR33 ;  /* 0x0000065425087896 */ /* 0x000fe20008000021 */
[----:B------:R-:W-:Y:S03]  /*4130*/  IMAD.U32 R10, RZ, RZ, UR9 ;  /* 0x00000009ff0a7e24 */ /* 0x000fe6000f8e00ff */
[----:B------:R-:W-:Y:S02]  /*4140*/  @!P4 R2UR UR15, R11 ;  /* 0x000000000b0fc2ca */ /* 0x000fe400000e0000 */
[----:B------:R-:W-:Y:S11]  /*4150*/  @!P4 R2UR UR14, R10 ;  /* 0x000000000a0ec2ca */ /* 0x000ff600000e0000 */
[----:B------:R-:W-:Y:S02]  /*4160*/  @!UPT UIADD3 URZ, UPT, UPT, URZ, URZ, URZ ;  /* 0x000000fffffff290 */ /* 0x000fe4000fffe0ff */
[----:B------:R2:W-:Y:S01]  /*4170*/  @!UP1 UTMALDG.3D [UR32], [UR14], desc[UR10] ;  /* 0x00000a200e0095b4 */ /* 0x0005e20008011000 */
[----:B------:R3:W-:Y:S01]  /*4180*/  @!P4 SYNCS.ARRIVE.TRANS64.RED.A0TR RZ, [UR7+0x30], R0 ;  /* 0x00003000ffffc9a7 */ /* 0x0007e20008300407 */
[----:B------:R-:W-:Y:S01]  /*4190*/  SYNCS.ARRIVE.TRANS64.RED.A1T0 RZ, [UR8], RZ ;  /* 0x000000ffffff79a7 */ /* 0x000fe20008100408 */
[----:B---3--:R-:W-:Y:S01]  /*41a0*/  @!P4 IMAD.X R0, RZ, RZ, R33, P0 ;  /* 0x000000ffff00c224 */ /* 0x008fe200000e0621 */
[----:B------:R-:W3:Y:S02]  /*41b0*/  SYNCS.PHASECHK.TRANS64.TRYWAIT P2, [UR7+0x58], R12 ;  /* 0x0000580cff0075a7 */ /* 0x000ee40008041107 */
[----:B--23--:R-:W-:Y:S05]  /*41c0*/  @!P2 BRA `(.L_x_74) ;  /* 0x00000054000ca947 */ /* 0x00cfea0003800000 */
.L_x_154:
        /* <DEDUP_REMOVED lines=8> */
[----:B------:R-:W-:Y:S01]  /*4250*/  @!UP1 UIADD3 UR24, UPT, UPT, UR7, 0x1200, URZ ;  /* 0x0000120007189890 */ /* 0x000fe2000fffe0ff */
[----:B------:R-:W-:Y:S01]  /*4260*/  VOTEU.ALL UP1, P4 ;  /* 0x0000000000ff7886 */ /* 0x000fe20002020000 */
[----:B------:R-:W-:Y:S01]  /*4270*/  UMOV UR27, UR35 ;  /* 0x00000023001b7c82 */ /* 0x000fe20008000000 */
[----:B------:R-:W-:Y:S02]  /*4280*/  UMOV UR28, UR36 ;  /* 0x00000024001c7c82 */ /* 0x000fe40008000000 */
[----:B------:R-:W-:Y:S01]  /*4290*/  IMAD.U32 R11, RZ, RZ, UR8 ;  /* 0x00000008ff0b7e24 */ /* 0x000fe2000f8e00ff */
[----:B------:R-:W-:Y:S01]  /*42a0*/  UPRMT UR8, UR37, 0x654, UR25 ;  /* 0x0000065425087896 */ /* 0x000fe20008000019 */
[----:B------:R-:W-:Y:S02]  /*42b0*/  IMAD.U32 R10, RZ, RZ, UR9 ;  /* 0x00000009ff0a7e24 */ /* 0x000fe4000f8e00ff */
[----:B------:R-:W-:Y:S01]  /*42c0*/  @!P4 IMAD.X R20, RZ, RZ, R33, P0 ;  /* 0x000000ffff14c224 */ /* 0x000fe200000e0621 */
[----:B------:R-:W-:Y:S02]  /*42d0*/  @!P4 R2UR UR15, R11 ;  /* 0x000000000b0fc2ca */ /* 0x000fe400000e0000 */
[----:B------:R-:W-:Y:S11]  /*42e0*/  @!P4 R2UR UR14, R10 ;  /* 0x000000000a0ec2ca */ /* 0x000ff600000e0000 */
[----:B------:R-:W-:Y:S02]  /*42f0*/  @!UPT UIADD3 URZ, UPT, UPT, URZ, URZ, URZ ;  /* 0x000000fffffff290 */ /* 0x000fe4000fffe0ff */
[----:B------:R2:W-:Y:S01]  /*4300*/  @!UP1 UTMALDG.3D [UR24], [UR14], desc[UR10] ;  /* 0x00000a180e0095b4 */ /* 0x0005e20008011000 */
[----:B------:R2:W-:Y:S01]  /*4310*/  @!P4 SYNCS.ARRIVE.TRANS64.RED.A0TR RZ, [UR7+0x38], R0 ;  /* 0x00003800ffffc9a7 */ /* 0x0005e20008300407 */
[----:B------:R-:W-:Y:S01]  /*4320*/  SYNCS.ARRIVE.TRANS64.RED.A1T0 RZ, [UR8], RZ ;  /* 0x000000ffffff79a7 */ /* 0x000fe20008100408 */
[----:B------:R-:W3:Y:S02]  /*4330*/  SYNCS.PHASECHK.TRANS64.TRYWAIT P2, [UR7+0x60], R12 ;  /* 0x0000600cff0075a7 */ /* 0x000ee40008041107 */
[----:B--23--:R-:W-:Y:S05]  /*4340*/  @!P2 BRA `(.L_x_75) ;  /* 0x0000005000c4a947 */ /* 0x00cfea0003800000 */
.L_x_156:
[----:B------:R-:W2:Y:S01]  /*4350*/  LDC.64 R14, c[0x0][0xb10] ;  /* 0x0002c400ff0e7b82 */ /* 0x000ea20000000a00 */
[----:B------:R-:W-:Y:S01]  /*4360*/  @!P4 R2UR UR8, R20 ;  /* 0x000000001408c2ca */ /* 0x000fe200000e0000 */
[----:B------:R-:W-:Y:S01]  /*4370*/  VOTEU.ALL UP1, P4 ;  /* 0x0000000000ff7886 */ /* 0x000fe20002020000 */
[----:B------:R-:W-:Y:S01]  /*4380*/  @!P4 R2UR UR9, R21 ;  /* 0x000000001509c2ca */ /* 0x000fe200000e0000 */
[----:B------:R-:W-:Y:S01]  /*4390*/  UMOV UR10, 0x0 ;  /* 0x00000000000a7882 */ /* 0x000fe20000000000 */
[----:B------:R-:W-:Y:S03]  /*43a0*/  UMOV UR11, 0x10000000 ;  /* 0x10000000000b7882 */ /* 0x000fe60000000000 */
[----:B------:R-:W3:Y:S01]  /*43b0*/  LDC.64 R10, c[0x0][0xb18] ;  /* 0x0002c600ff0a7b82 */ /* 0x000ee20000000a00 */
[----:B------:R-:W-:Y:S01]  /*43c0*/  @!UP1 UIADD3 UR18, UPT, UPT, UR34, 0x80, URZ ;  /* 0x0000008022129890 */ /* 0x000fe2000fffe0ff */
[----:B------:R-:W-:Y:S01]  /*43d0*/  @P3 SHF.R.U32.HI R28, RZ, 0x10, R25 ;  /* 0x00000010ff1c3819 */ /* 0x000fe20000011619 */
[----:B------:R-:W-:Y:S01]  /*43e0*/  @!UP1 UIADD3 UR16, UPT, UPT, UR7, 0x2200, URZ ;  /* 0x0000220007109890 */ /* 0x000fe2000fffe0ff */
[----:B------:R-:W-:Y:S01]  /*43f0*/  VIADD R30, R30, 0x1 ;  /* 0x000000011e1e7836 */ /* 0x000fe20000000000 */
[----:B------:R-:W-:Y:S03]  /*4400*/  VOTEU.ALL UP1, P4 ;  /* 0x0000000000ff7886 */ /* 0x000fe60002020000 */
[----:B------:R-:W5:Y:S01]  /*4410*/  @!P1 LDC R0, c[0x0][0xb20] ;  /* 0x0002c800ff009b82 */ /* 0x000f620000000800 */
[----:B------:R-:W-:Y:S01]  /*4420*/  UMOV UR19, UR35 ;  /* 0x0000002300137c82 */ /* 0x000fe20008000000 */
[----:B------:R-:W-:Y:S01]  /*4430*/  IMAD.U32 R21, RZ, RZ, UR8 ;  /* 0x00000008ff157e24 */ /* 0x000fe2000f8e00ff */
[----:B------:R-:W-:Y:S05]  /*4440*/  UMOV UR20, UR36 ;  /* 0x0000002400147c82 */ /* 0x000fea0008000000 */
[----:B-1----:R-:W1:Y:S01]  /*4450*/  @!P1 LDC R3, c[0x0][0xb0c] ;  /* 0x0002c300ff039b82 */ /* 0x002e620000000800 */
[----:B------:R-:W-:Y:S01]  /*4460*/  IMAD.U32 R20, RZ, RZ, UR9 ;  /* 0x00000009ff147e24 */ /* 0x000fe2000f8e00ff */
[----:B------:R-:W-:Y:S01]  /*4470*/  UPRMT UR8, UR37, 0x654, UR17 ;  /* 0x0000065425087896 */ /* 0x000fe20008000011 */
[----:B------:R-:W-:Y:S03]  /*4480*/  @!P4 R2UR UR15, R21 ;  /* 0x00000000150fc2ca */ /* 0x000fe600000e0000 */
[----:B------:R-:W-:Y:S01]  /*4490*/  @!P4 R2UR UR14, R20 ;  /* 0x00000000140ec2ca */ /* 0x000fe200000e0000 */
[----:B------:R-:W-:Y:S11]  /*44a0*/  @!P4 IMAD.MOV.U32 R20, RZ, RZ, 0x1000 ;  /* 0x00001000ff14c424 */ /* 0x000ff600078e00ff */
[----:B------:R-:W-:Y:S01]  /*44b0*/  @!UPT UIADD3 URZ, UPT, UPT, URZ, URZ, URZ ;  /* 0x000000fffffff290 */ /* 0x000fe2000fffe0ff */
[----:B------:R1:W-:Y:S01]  /*44c0*/  @!UP1 UTMALDG.3D [UR16], [UR14], desc[UR10] ;  /* 0x00000a100e0095b4 */ /* 0x0003e20008011000 */
[----:B------:R1:W-:Y:S02]  /*44d0*/  @!P4 SYNCS.ARRIVE.TRANS64.RED.A0TR RZ, [UR7+0x40], R20 ;  /* 0x00004014ffffc9a7 */ /* 0x0003e40008300407 */
[----:B-1----:R-:W-:Y:S01]  /*44e0*/  @!P1 ISETP.NE.AND P2, PT, R3, 0x1, PT ;  /* 0x000000010300980c */ /* 0x002fe20003f45270 */
[C---:B--2---:R-:W-:Y:S01]  /*44f0*/  @!P1 IMAD.HI.U32 R14, R13.reuse, R14, RZ ;  /* 0x0000000e0d0e9227 */ /* 0x044fe200078e00ff */
[----:B---3--:R-:W-:Y:S03]  /*4500*/  @!P1 ISETP.NE.AND P0, PT, R10, 0x1, PT ;  /* 0x000000010a00980c */ /* 0x008fe60003f05270 */
[C---:B------:R-:W-:Y:S01]  /*4510*/  @!P1 IMAD.HI.U32 R11, R8.reuse, R11, RZ ;  /* 0x0000000b080b9227 */ /* 0x040fe200078e00ff */
[----:B------:R-:W-:Y:S04]  /*4520*/  @!P1 SHF.R.U32.HI R14, RZ, R15, R14 ;  /* 0x0000000fff0e9219 */ /* 0x000fe8000001160e */
[----:B-----5:R-:W-:Y:S01]  /*4530*/  @!P1 SHF.R.U32.HI R9, RZ, R0, R11 ;  /* 0x00000000ff099219 */ /* 0x020fe2000001160b */
[----:B------:R-:W-:Y:S01]  /*4540*/  SYNCS.ARRIVE.TRANS64.RED.A1T0 RZ, [UR8], RZ ;  /* 0x000000ffffff79a7 */ /* 0x000fe20008100408 */
[----:B------:R-:W-:Y:S02]  /*4550*/  @!P1 SEL R14, R13, R14, !P2 ;  /* 0x0000000e0d0e9207 */ /* 0x000fe40005000000 */
[----:B------:R-:W-:Y:S01]  /*4560*/  @!P1 SEL R9, R8, R9, !P0 ;  /* 0x0000000908099207 */ /* 0x000fe20004000000 */
[----:B------:R-:W1:Y:S04]  /*4570*/  SYNCS.PHASECHK.TRANS64.TRYWAIT P5, [UR7+0x68], R12 ;  /* 0x0000680cff0075a7 */ /* 0x000e6800080a1107 */
[----:B------:R-:W-:Y:S02]  /*4580*/  @!P1 IMAD.IADD R0, R9, 0x1, -R14 ;  /* 0x0000000109009824 */ /* 0x000fe400078e0a0e */
[----:B------:R-:W-:Y:S02]  /*4590*/  @!P1 IMAD.IADD R9, R14, 0x1, -R9 ;  /* 0x000000010e099824 */ /* 0x000fe400078e0a09 */
[----:B------:R-:W-:Y:S02]  /*45a0*/  @!P1 IMAD R13, R0, R3, R13 ;  /* 0x00000003000d9224 */ /* 0x000fe400078e020d */
[----:B------:R-:W-:Y:S01]  /*45b0*/  @!P1 IMAD R8, R9, R10, R8 ;  /* 0x0000000a09089224 */ /* 0x000fe200078e0208 */
[----:B-1----:R-:W-:Y:S06]  /*45c0*/  @!P5 BRA `(.L_x_76) ;  /* 0x00000050003cd947 */ /* 0x002fec0003800000 */
.L_x_158:
[----:B-1----:R-:W-:Y:S01]  /*45d0*/  @!P4 IADD3 R3, P0, PT, R32, 0x580, RZ ;  /* 0x000005802003c810 */ /* 0x002fe20007f1e0ff */
[----:B------:R-:W-:Y:S01]  /*45e0*/  VOTEU.ALL UP1, P4 ;  /* 0x0000000000ff7886 */ /* 0x000fe20002020000 */
[----:B------:R-:W-:Y:S01]  /*45f0*/  UMOV UR18, 0x0 ;  /* 0x0000000000127882 */ /* 0x000fe20000000000 */
[----:B------:R-:W-:Y:S01]  /*4600*/  UMOV UR19, 0x10000000 ;  /* 0x1000000000137882 */ /* 0x000fe20000000000 */
[----:B------:R-:W-:Y:S01]  /*4610*/  @!P4 R2UR UR9, R3 ;  /* 0x000000000309c2ca */ /* 0x000fe200000e0000 */
[----:B------:R-:W-:Y:S01]  /*4620*/  @!P4 IMAD.X R0, RZ, RZ, R33, P0 ;  /* 0x000000ffff00c224 */ /* 0x000fe200000e0621 */
[----:B------:R-:W-:Y:S01]  /*4630*/  @!UP1 UIADD3 UR10, UPT, UPT, UR34, 0xc0, URZ ;  /* 0x000000c0220a9890 */ /* 0x000fe2000fffe0ff */
[----:B------:R-:W-:Y:S01]  /*4640*/  ISETP.NE.AND P0, PT, R30, 0x2, PT ;  /* 0x000000021e00780c */ /* 0x000fe20003f05270 */
[----:B------:R-:W-:Y:S01]  /*4650*/  UMOV UR11, UR35 ;  /* 0x00000023000b7c82 */ /* 0x000fe20008000000 */
[----:B------:R-:W-:Y:S01]  /*4660*/  UMOV UR12, UR36 ;  /* 0x00000024000c7c82 */ /* 0x000fe20008000000 */
[----:B------:R-:W-:Y:S01]  /*4670*/  @!P4 R2UR UR8, R0 ;  /* 0x000000000008c2ca */ /* 0x000fe200000e0000 */
[----:B------:R-:W-:Y:S01]  /*4680*/  IMAD.IADD R20, R8, 0x1, R83 ;  /* 0x0000000108147824 */ /* 0x000fe200078e0253 */
[----:B------:R-:W-:Y:S01]  /*4690*/  @P3 R2UR UR36, R28 ;  /* 0x000000001c2432ca */ /* 0x000fe200000e0000 */
[----:B------:R-:W-:Y:S01]  /*46a0*/  IMAD.IADD R21, R13, 0x1, R90 ;  /* 0x000000010d157824 */ /* 0x000fe200078e025a */
[----:B------:R-:W-:Y:S02]  /*46b0*/  SEL R0, RZ, 0x1, P0 ;  /* 0x00000001ff007807 */ /* 0x000fe40000000000 */
[----:B------:R-:W-:Y:S01]  /*46c0*/  LOP3.LUT R31, R31, 0x1, RZ, 0x3c, !PT ;  /* 0x000000011f1f7812 */ /* 0x000fe200078e3cff */
[----:B------:R-:W-:Y:S01]  /*46d0*/  IMAD.U32 R10, RZ, RZ, UR9 ;  /* 0x00000009ff0a7e24 */ /* 0x000fe2000f8e00ff */
[----:B------:R-:W-:Y:S01]  /*46e0*/  @!UP1 UIADD3 UR9, UPT, UPT, UR7, 0x48, URZ ;  /* 0x0000004807099890 */ /* 0x000fe2000fffe0ff */
[----:B------:R-:W-:Y:S02]  /*46f0*/  LOP3.LUT R29, R29, R0, RZ, 0x3c, !PT ;  /* 0x000000001d1d7212 */ /* 0x000fe400078e3cff */
[----:B------:R-:W-:Y:S02]  /*4700*/  SEL R30, R30, RZ, P0 ;  /* 0x000000ff1e1e7207 */ /* 0x000fe40000000000 */
[----:B------:R-:W-:Y:S01]  /*4710*/  IMAD.U32 R11, RZ, RZ, UR8 ;  /* 0x00000008ff0b7e24 */ /* 0x000fe2000f8e00ff */
[----:B------:R-:W-:Y:S01]  /*4720*/  @!P4 R2UR UR14, R10 ;  /* 0x000000000a0ec2ca */ /* 0x000fe200000e0000 */
[----:B------:R-:W-:Y:S01]  /*4730*/  @!UP1 UIADD3 UR8, UPT, UPT, UR7, 0x3200, URZ ;  /* 0x0000320007089890 */ /* 0x000fe2000fffe0ff */
[----:B------:R-:W-:Y:S02]  /*4740*/  VOTEU.ALL UP1, P4 ;  /* 0x0000000000ff7886 */ /* 0x000fe40002020000 */
[----:B------:R-:W-:Y:S11]  /*4750*/  @!P4 R2UR UR15, R11 ;  /* 0x000000000b0fc2ca */ /* 0x000ff600000e0000 */
[----:B------:R-:W-:Y:S02]  /*4760*/  @!UPT UIADD3 URZ, UPT, UPT, URZ, URZ, URZ ;  /* 0x000000fffffff290 */ /* 0x000fe4000fffe0ff */
[----:B------:R2:W-:Y:S01]  /*4770*/  @!UP1 UTMALDG.3D [UR8], [UR14], desc[UR18] ;  /* 0x000012080e0095b4 */ /* 0x0005e20008011000 */
[----:B------:R2:W-:Y:S01]  /*4780*/  @!P4 SYNCS.ARRIVE.TRANS64.RED.A0TR RZ, [UR7+0x48], R23 ;  /* 0x00004817ffffc9a7 */ /* 0x0005e20008300407 */
[----:B------:R-:W-:Y:S01]  /*4790*/  UPLOP3.LUT UP1, UPT, UPT, UPT, UPT, 0x80, 0x8 ;  /* 0x000000000008789c */ /* 0x000fe20003f2f070 */
[----:B------:R-:W-:Y:S01]  /*47a0*/  SYNCS.ARRIVE.TRANS64.RED.A1T0 RZ, [UR13], RZ ;  /* 0x000000ffffff79a7 */ /* 0x000fe2000810040d */
[----:B------:R-:W-:Y:S09]  /*47b0*/  @P3 BRA `(.L_x_77) ;  /* 0xfffffff000943947 */ /* 0x000ff2000383ffff */
[----:B------:R-:W-:-:S04]  /*47c0*/  SHF.L.U32 R3, R31, 0x1f, RZ ;  /* 0x0000001f1f037819 */ /* 0x000fc800000006ff */
[----:B------:R-:W1:Y:S02]  /*47d0*/  SYNCS.PHASECHK.TRANS64.TRYWAIT P0, [UR7+0x50], R3 ;  /* 0x00005003ff0075a7 */ /* 0x000e640008001107 */
[----:B-1----:R-:W-:Y:S05]  /*47e0*/  @!P0 BRA `(.L_x_78) ;  /* 0x0000004c00cc8947 */ /* 0x002fea0003800000 */
.L_x_160:
[----:B------:R-:W3:Y:S02]  /*47f0*/  SYNCS.PHASECHK.TRANS64.TRYWAIT P0, [UR7+0x58], R3 ;  /* 0x00005803ff0075a7 */ /* 0x000ee40008001107 */
[----:B---3--:R-:W-:Y:S05]  /*4800*/  @!P0 BRA `(.L_x_79) ;  /* 0x0000004c00dc8947 */ /* 0x008fea0003800000 */
.L_x_162:
[----:B------:R-:W3:Y:S02]  /*4810*/  SYNCS.PHASECHK.TRANS64.TRYWAIT P0, [UR7+0x60], R3 ;  /* 0x00006003ff0075a7 */ /* 0x000ee40008001107 */
[----:B---3--:R-:W-:Y:S05]  /*4820*/  @!P0 BRA `(.L_x_80) ;  /* 0x0000004c00ec8947 */ /* 0x008fea0003800000 */
.L_x_164:
[----:B-1----:R-:W-:-:S07]  /*4830*/  MOV R0, UR7 ;  /* 0x0000000700007c02 */ /* 0x002fce0008000f00 */
.L_x_81:
[----:B-1----:R-:W-:-:S04]  /*4840*/  SHF.L.U32 R3, R31, 0x1f, RZ ;  /* 0x0000001f1f037819 */ /* 0x002fc800000006ff */
[----:B------:R1:W3:Y:S03]  /*4850*/  SYNCS.PHASECHK.TRANS64.TRYWAIT P0, [R0+URZ+0x68], R3 ;  /* 0x00006803000075a7 */ /* 0x0002e600080011ff */
[----:B---3--:R-:W-:Y:S05]  /*4860*/  @!P0 NANOSLEEP.SYNCS 0x989680 ;  /* 0x009896800000895d */ /* 0x008fea0003900000 */
[----:B------:R-:W3:Y:S02]  /*4870*/  @!P0 SYNCS.PHASECHK.TRANS64 P0, [R0+URZ+0x68], R3 ;  /* 0x00006803000085a7 */ /* 0x000ee400080010ff */
[----:B--23--:R-:W-:Y:S05]  /*4880*/  @P0 EXIT ;  /* 0x000000000000094d */ /* 0x00cfea0003800000 */
[----:B------:R-:W-:Y:S05]  /*4890*/  BRA `(.L_x_81) ;  /* 0xfffffffc00e87947 */ /* 0x000fea000383ffff */
.L_x_66:
[----:B------:R-:W-:-:S06]  /*48a0*/  UISETP.GE.AND UP1, UPT, UR8, 0x4, UPT ;  /* 0x000000040800788c */ /* 0x000fcc000bf26270 */
[----:B------:R-:W-:-:S13]  /*48b0*/  PLOP3.LUT P0, PT, PT, PT, UP1, 0x80, 0x8 ;  /* 0x000000000008781c */ /* 0x000fda0003f0f018 */
[----:B------:R-:W-:Y:S05]  /*48c0*/  @!P0 EXIT ;  /* 0x000000000000894d */ /* 0x000fea0003800000 */
[----:B------:R-:W-:Y:S01]  /*48d0*/  BAR.SYNC.DEFER_BLOCKING 0x6, 0xa0 ;  /* 0x0182800000007b1d */ /* 0x000fe20000010000 */
[C---:B------:R-:W-:Y:S01]  /*48e0*/  IMAD.SHL.U32 R2, R103.reuse, 0x40, RZ ;  /* 0x0000004067027824 */ /* 0x040fe200078e00ff */
[C---:B------:R-:W-:Y:S01]  /*48f0*/  LOP3.LUT R105, R103.reuse, 0x60, RZ, 0xc0, !PT ;  /* 0x0000006067697812 */ /* 0x040fe200078ec0ff */
[C---:B------:R-:W-:Y:S02]  /*4900*/  IMAD.SHL.U32 R95, R103.reuse, 0x20, RZ ;  /* 0x00000020675f7824 */ /* 0x040fe400078e00ff */
[----:B------:R-:W-:Y:S02]  /*4910*/  HFMA2 R44, -RZ, RZ, 0, 0 ;  /* 0x00000000ff2c7431 */ /* 0x000fe400000001ff */
[C---:B------:R-:W-:Y:S01]  /*4920*/  IMAD.SHL.U32 R0, R103.reuse, 0x8, RZ ;  /* 0x0000000867007824 */ /* 0x040fe200078e00ff */
[----:B------:R-:W-:Y:S01]  /*4930*/  UMOV UR49, 0x400 ;  /* 0x0000040000317882 */ /* 0x000fe20000000000 */
[----:B------:R-:W1:Y:S01]  /*4940*/  LDC R93, c[0x0][0x370] ;  /* 0x0000dc00ff5d7b82 */ /* 0x000e620000000800 */
[----:B------:R-:W-:Y:S01]  /*4950*/  ULEA UR49, UR37, UR49, 0x18 ;  /* 0x0000003125317291 */ /* 0x000fe2000f8ec0ff */
[----:B------:R-:W-:Y:S01]  /*4960*/  LOP3.LUT R5, R2, 0x180, RZ, 0xc0, !PT ;  /* 0x0000018002057812 */ /* 0x000fe200078ec0ff */
[----:B------:R-:W-:Y:S01]  /*4970*/  IMAD.U32 R46, R103, 0x10000, RZ ;  /* 0x00010000672e7824 */ /* 0x000fe200078e00ff */
[----:B------:R-:W-:Y:S01]  /*4980*/  LOP3.LUT R95, R95, 0xc00, RZ, 0xc0, !PT ;  /* 0x00000c005f5f7812 */ /* 0x000fe200078ec0ff */
[----:B------:R-:W-:Y:S01]  /*4990*/  UIADD3 UR4, UPT, UPT, UR49, 0x4200, URZ ;  /* 0x0000420031047890 */ /* 0x000fe2000fffe0ff */
[----:B------:R-:W-:Y:S01]  /*49a0*/  LOP3.LUT R0, R5, 0x30, R0, 0xf8, !PT ;  /* 0x0000003005007812 */ /* 0x000fe200078ef800 */
[----:B------:R-:W-:Y:S01]  /*49b0*/  IMAD.SHL.U32 R5, R103, 0x2, RZ ;  /* 0x0000000267057824 */ /* 0x000fe200078e00ff */
[----:B------:R-:W2:Y:S01]  /*49c0*/  LDC R42, c[0x0][0xb0c] ;  /* 0x0002c300ff2a7b82 */ /* 0x000ea20000000800 */
[----:B------:R-:W-:Y:S01]  /*49d0*/  LOP3.LUT R95, R95, 0x40, R2, 0xf8, !PT ;  /* 0x000000405f5f7812 */ /* 0x000fe200078ef802 */
[----:B------:R-:W-:Y:S01]  /*49e0*/  IMAD.MOV.U32 R102, RZ, RZ, RZ ;  /* 0x000000ffff667224 */ /* 0x000fe200078e00ff */
[----:B------:R-:W-:Y:S01]  /*49f0*/  LOP3.LUT R46, R46, 0x600000, RZ, 0xc0, !PT ;  /* 0x006000002e2e7812 */ /* 0x000fe200078ec0ff */
[----:B------:R-:W-:Y:S01]  /*4a00*/  IMAD.MOV.U32 R107, RZ, RZ, RZ ;  /* 0x000000ffff6b7224 */ /* 0x000fe200078e00ff */
[----:B------:R-:W-:-:S02]  /*4a10*/  LOP3.LUT R0, R0, 0x20, R5, 0x78, !PT ;  /* 0x0000002000007812 */ /* 0x000fc400078e7805 */
[----:B------:R-:W-:Y:S02]  /*4a20*/  CS2R R100, SRZ ;  /* 0x0000000000647805 */ /* 0x000fe4000001ff00 */
[----:B------:R-:W-:Y:S01]  /*4a30*/  LOP3.LUT R95, R95, 0x200, R2, 0xf8, !PT ;  /* 0x000002005f5f7812 */ /* 0x000fe200078ef802 */
[----:B------:R-:W4:Y:S01]  /*4a40*/  LDC R92, c[0x0][0xb20] ;  /* 0x0002c800ff5c7b82 */ /* 0x000f220000000800 */
[----:B------:R-:W3:Y:S01]  /*4a50*/  LDS R3, [UR49+0x130] ;  /* 0x00013031ff037984 */ /* 0x000ee20008000800 */
[----:B------:R-:W-:Y:S01]  /*4a60*/  LOP3.LUT R103, R103, 0x2, RZ, 0xc0, !PT ;  /* 0x0000000267677812 */ /* 0x000fe200078ec0ff */
[----:B------:R-:W-:Y:S01]  /*4a70*/  IMAD.MOV.U32 R99, RZ, RZ, RZ ;  /* 0x000000ffff637224 */ /* 0x000fe200078e00ff */
[----:B------:R-:W-:Y:S01]  /*4a80*/  LOP3.LUT R95, R95, R0, RZ, 0xfc, !PT ;  /* 0x000000005f5f7212 */ /* 0x000fe200078efcff */
[----:B------:R-:W-:Y:S01]  /*4a90*/  IMAD.U32 R104, RZ, RZ, UR4 ;  /* 0x00000004ff687e24 */ /* 0x000fe2000f8e00ff */
[----:B------:R-:W-:Y:S01]  /*4aa0*/  IADD3 R97, PT, PT, -R103, RZ, RZ ;  /* 0x000000ff67617210 */ /* 0x000fe20007ffe1ff */
[----:B------:R-:W1:Y:S01]  /*4ab0*/  LDCU.64 UR52, c[0x0][0x348] ;  /* 0x00006900ff3477ac */ /* 0x000e620008000a00 */
[----:B------:R-:W1:Y:S01]  /*4ac0*/  LDC R41, c[0x0][0xb30] ;  /* 0x0002cc00ff297b82 */ /* 0x000e620000000800 */
[----:B------:R-:W1:Y:S01]  /*4ad0*/  LDCU.64 UR38, c[0x0][0x888] ;  /* 0x00011100ff2677ac */ /* 0x000e620008000a00 */
[----:B------:R-:W1:Y:S06]  /*4ae0*/  LDCU.64 UR44, c[0x0][0x890] ;  /* 0x00011200ff2c77ac */ /* 0x000e6c0008000a00 */
[----:B------:R-:W1:Y:S01]  /*4af0*/  LDC.64 R88, c[0x0][0xb10] ;  /* 0x0002c400ff587b82 */ /* 0x000e620000000a00 */
[----:B------:R-:W-:-:S07]  /*4b00*/  UIADD3 UR48, UPT, UPT, UR49, 0x200, URZ ;  /* 0x0000020031307890 */ /* 0x000fce000fffe0ff */
[----:B------:R-:W1:Y:S08]  /*4b10*/  LDC.64 R38, c[0x0][0xb18] ;  /* 0x0002c600ff267b82 */ /* 0x000e700000000a00 */
[----:B------:R-:W1:Y:S08]  /*4b20*/  LDC.64 R36, c[0x0][0xb28] ;  /* 0x0002ca00ff247b82 */ /* 0x000e700000000a00 */
[----:B------:R-:W1:Y:S01]  /*4b30*/  LDC.64 R86, c[0x0][0x8b0] ;  /* 0x00022c00ff567b82 */ /* 0x000e620000000a00 */
[----:B---3--:R-:W-:-:S07]  /*4b40*/  IMAD.IADD R46, R3, 0x1, R46 ;  /* 0x00000001032e7824 */ /* 0x008fce00078e022e */
[----:B------:R-:W3:Y:S08]  /*4b50*/  LDC.64 R84, c[0x0][0x8a8] ;  /* 0x00022a00ff547b82 */ /* 0x000ef00000000a00 */
[----:B--2-4-:R-:W1:Y:S02]  /*4b60*/  LDC R94, c[0x0][0x374] ;  /* 0x0000dd00ff5e7b82 */ /* 0x014e640000000800 */
.L_x_123:
[----:B------:R-:W-:Y:S02]  /*4b70*/  LEA R0, R107, UR49, 0x3 ;  /* 0x000000316b007c11 */ /* 0x000fe4000f8e18ff */
[----:B------:R-:W-:Y:S02]  /*4b80*/  SHF.L.U32 R3, R101, 0x1f, RZ ;  /* 0x0000001f65037819 */ /* 0x000fe400000006ff */
[----:B------:R-:W-:Y:S02]  /*4b90*/  LEA R16, R107, UR49, 0x4 ;  /* 0x000000316b107c11 */ /* 0x000fe4000f8e20ff */
[----:B------:R-:W2:Y:S02]  /*4ba0*/  SYNCS.PHASECHK.TRANS64.TRYWAIT P0, [R0+URZ+0x80], R3 ;  /* 0x00008003000075a7 */ /* 0x000ea400080011ff */
[----:B-12---:R-:W-:Y:S05]  /*4bb0*/  @!P0 BRA `(.L_x_82) ;  /* 0x0000004c00208947 */ /* 0x006fea0003800000 */
.L_x_165:
[----:B------:R-:W4:Y:S01]  /*4bc0*/  LDC.64 R12, c[0x0][0xb10] ;  /* 0x0002c400ff0c7b82 */ /* 0x000f220000000a00 */
[----:B------:R-:W3:Y:S01]  /*4bd0*/  LDS.128 R16, [R16+0x110] ;  /* 0x0001100010107984 */ /* 0x000ee20000000c00 */
[----:B-1----:R-:W-:Y:S01]  /*4be0*/  ISETP.NE.AND P1, PT, R41, 0x1, PT ;  /* 0x000000012900780c */ /* 0x002fe20003f25270 */
[----:B--2---:R-:W-:Y:S01]  /*4bf0*/  VIADD R0, R0, 0x90 ;  /* 0x0000009000007836 */ /* 0x004fe20000000000 */
[----:B------:R-:W-:Y:S04]  /*4c00*/  ISETP.GE.AND P0, PT, R40, 0x1, PT ;  /* 0x000000012800780c */ /* 0x000fe80003f06270 */
[----:B------:R-:W1:Y:S01]  /*4c10*/  LDC.64 R10, c[0x0][0xb18] ;  /* 0x0002c600ff0a7b82 */ /* 0x000e620000000a00 */
[----:B------:R-:W-:Y:S01]  /*4c20*/  PRMT R0, RZ, 0x654, R0 ;  /* 0x00000654ff007816 */ /* 0x000fe20000000000 */
[----:B------:R-:W-:Y:S01]  /*4c30*/  @!PT LDS RZ, [RZ] ;  /* 0x00000000fffff984 */ /* 0x000fe20000000800 */
[----:B------:R-:W-:Y:S01]  /*4c40*/  @!PT LDS RZ, [RZ] ;  /* 0x00000000fffff984 */ /* 0x000fe20000000800 */
[----:B------:R-:W-:Y:S01]  /*4c50*/  @!PT LDS RZ, [RZ] ;  /* 0x00000000fffff984 */ /* 0x000fe20000000800 */
[----:B------:R-:W-:Y:S01]  /*4c60*/  @!PT LDS RZ, [RZ] ;  /* 0x00000000fffff984 */ /* 0x000fe20000000800 */
[----:B------:R2:W-:Y:S06]  /*4c70*/  MEMBAR.ALL.CTA ;  /* 0x0000000000007992 */ /* 0x0005ec0000008000 */
[----:B--2---:R-:W2:Y:S01]  /*4c80*/  FENCE.VIEW.ASYNC.S ;  /* 0x00000000000073c6 */ /* 0x004ea20000000000 */
[----:B------:R-:W1:Y:S08]  /*4c90*/  @!P1 LDC R14, c[0x0][0xb20] ;  /* 0x0002c800ff0e9b82 */ /* 0x000e700000000800 */
[----:B------:R-:W1:Y:S01]  /*4ca0*/  @!P1 LDC R9, c[0x0][0xb0c] ;  /* 0x0002c300ff099b82 */ /* 0x000e620000000800 */
[----:B--2---:R2:W-:Y:S01]  /*4cb0*/  SYNCS.ARRIVE.TRANS64.RED.A1T0 RZ, [R0+URZ], RZ ;  /* 0x000000ff00ff79a7 */ /* 0x0045e200081004ff */
[----:B---3--:R-:W-:Y:S04]  /*4cc0*/  LOP3.LUT P4, RZ, R18, 0x1, RZ, 0xc0, !PT ;  /* 0x0000000112ff7812 */ /* 0x008fe8000788c0ff */
[----:B------:R-:W-:Y:S09]  /*4cd0*/  P2R R106, PR, RZ, 0x10 ;  /* 0x00000010ff6a7803 */ /* 0x000ff20000000000 */
[----:B------:R-:W-:Y:S02]  /*4ce0*/  @P4 MOV R45, R16 ;  /* 0x00000010002d4202 */ /* 0x000fe40000000f00 */
[----:B------:R-:W-:Y:S01]  /*4cf0*/  @P4 LOP3.LUT R43, R17, 0xffff, RZ, 0xc0, !PT ;  /* 0x0000ffff112b4812 */ /* 0x000fe200078ec0ff */
[----:B--2-4-:R-:W-:Y:S06]  /*4d00*/  @!P0 BRA `(.L_x_83) ;  /* 0x0000000000a48947 */ /* 0x014fec0003800000 */
[----:B------:R-:W-:Y:S01]  /*4d10*/  IMAD.HI.U32 R23, R94, R39, RZ ;  /* 0x000000275e177227 */ /* 0x000fe200078e00ff */
[----:B------:R-:W-:Y:S02]  /*4d20*/  ISETP.NE.AND P0, PT, R38, 0x1, PT ;  /* 0x000000012600780c */ /* 0x000fe40003f05270 */
[----:B------:R-:W-:Y:S01]  /*4d30*/  ISETP.NE.AND P2, PT, R40, 0x1, PT ;  /* 0x000000012800780c */ /* 0x000fe20003f45270 */
[----:B------:R-:W-:Y:S01]  /*4d40*/  IMAD.HI.U32 R22, R93, R88, RZ ;  /* 0x000000585d167227 */ /* 0x000fe200078e00ff */
[----:B------:R-:W-:Y:S02]  /*4d50*/  SHF.R.U32.HI R23, RZ, R92, R23 ;  /* 0x0000005cff177219 */ /* 0x000fe40000011617 */
[----:B------:R-:W-:Y:S01]  /*4d60*/  ISETP.NE.AND P3, PT, R42, 0x1, PT ;  /* 0x000000012a00780c */ /* 0x000fe20003f65270 */
[----:B------:R-:W-:Y:S01]  /*4d70*/  IMAD.HI.U32 R26, R45, R88, RZ ;  /* 0x000000582d1a7227 */ /* 0x000fe200078e00ff */
[----:B------:R-:W-:Y:S02]  /*4d80*/  SHF.R.U32.HI R22, RZ, R89, R22 ;  /* 0x00000059ff167219 */ /* 0x000fe40000011616 */
[----:B------:R-:W-:Y:S01]  /*4d90*/  SEL R3, R94, R23, !P0 ;  /* 0x000000175e037207 */ /* 0x000fe20004000000 */
[----:B------:R-:W-:Y:S01]  /*4da0*/  IMAD.HI.U32 R23, R43, R39, RZ ;  /* 0x000000272b177227 */ /* 0x000fe200078e00ff */
[----:B------:R-:W-:Y:S02]  /*4db0*/  SEL R7, R93, R22, !P3 ;  /* 0x000000165d077207 */ /* 0x000fe40005800000 */
[----:B------:R-:W-:Y:S01]  /*4dc0*/  SHF.R.U32.HI R26, RZ, R89, R26 ;  /* 0x00000059ff1a7219 */ /* 0x000fe2000001161a */
[-C--:B------:R-:W-:Y:S04]  /*4dd0*/  IMAD.HI.U32 R22, R3, R36.reuse, RZ ;  /* 0x0000002403167227 */ /* 0x080fe800078e00ff */
[----:B------:R-:W-:Y:S01]  /*4de0*/  IMAD.HI.U32 R24, R7, R36, RZ ;  /* 0x0000002407187227 */ /* 0x000fe200078e00ff */
[-C--:B------:R-:W-:Y:S02]  /*4df0*/  @P2 SHF.R.U32.HI R3, RZ, R37.reuse, R22 ;  /* 0x00000025ff032219 */ /* 0x080fe40000011616 */
[----:B------:R-:W-:Y:S02]  /*4e00*/  SHF.R.U32.HI R22, RZ, R92, R23 ;  /* 0x0000005cff167219 */ /* 0x000fe40000011617 */
[----:B------:R-:W-:Y:S01]  /*4e10*/  @P2 SHF.R.U32.HI R7, RZ, R37, R24 ;  /* 0x00000025ff072219 */ /* 0x000fe20000011618 */
[C---:B------:R-:W-:Y:S01]  /*4e20*/  IMAD R2, R40.reuse, R3, RZ ;  /* 0x0000000328027224 */ /* 0x040fe200078e02ff */
[----:B------:R-:W-:Y:S02]  /*4e30*/  SEL R5, R43, R22, !P0 ;  /* 0x000000162b057207 */ /* 0x000fe40004000000 */
[----:B------:R-:W-:Y:S01]  /*4e40*/  SEL R3, R45, R26, !P3 ;  /* 0x0000001a2d037207 */ /* 0x000fe20005800000 */
[----:B------:R-:W-:Y:S01]  /*4e50*/  IMAD R4, R40, R7, RZ ;  /* 0x0000000728047224 */ /* 0x000fe200078e02ff */
[C---:B------:R-:W-:Y:S01]  /*4e60*/  ISETP.GE.AND P0, PT, R5.reuse, R2, PT ;  /* 0x000000020500720c */ /* 0x040fe20003f06270 */
[----:B------:R-:W-:Y:S03]  /*4e70*/  IMAD.HI.U32 R6, R5, R36, RZ ;  /* 0x0000002405067227 */ /* 0x000fe600078e00ff */
[----:B------:R-:W-:Y:S01]  /*4e80*/  ISETP.GE.OR P0, PT, R3, R4, P0 ;  /* 0x000000040300720c */ /* 0x000fe20000706670 */
[----:B------:R-:W-:Y:S01]  /*4e90*/  IMAD.MOV R4, RZ, RZ, -R3 ;  /* 0x000000ffff047224 */ /* 0x000fe200078e0a03 */
[-C--:B------:R-:W-:Y:S03]  /*4ea0*/  SHF.R.U32.HI R6, RZ, R37.reuse, R6 ;  /* 0x00000025ff067219 */ /* 0x080fe60000011606 */
[----:B------:R-:W-:Y:S01]  /*4eb0*/  IMAD R45, R42, R4, R45 ;  /* 0x000000042a2d7224 */ /* 0x000fe200078e022d */
[----:B------:R-:W-:Y:S05]  /*4ec0*/  SEL R15, R5, R6, !P2 ;  /* 0x00000006050f7207 */ /* 0x000fea0005000000 */
[----:B------:R-:W-:Y:S02]  /*4ed0*/  IMAD.MOV R6, RZ, RZ, -R15 ;  /* 0x000000ffff067224 */ /* 0x000fe400078e0a0f */
[C---:B------:R-:W-:Y:S04]  /*4ee0*/  @!P0 IMAD.HI.U32 R2, R3.reuse, R36, RZ ;  /* 0x0000002403028227 */ /* 0x040fe800078e00ff */
[----:B------:R-:W-:Y:S01]  /*4ef0*/  IMAD R6, R40, R6, R5 ;  /* 0x0000000628067224 */ /* 0x000fe200078e0205 */
[----:B------:R-:W-:Y:S04]  /*4f00*/  @!P0 SHF.R.U32.HI R2, RZ, R37, R2 ;  /* 0x00000025ff028219 */ /* 0x000fe80000011602 */
[----:B------:R-:W-:Y:S02]  /*4f10*/  @!P0 SEL R0, R3, R2, !P2 ;  /* 0x0000000203008207 */ /* 0x000fe40005000000 */
[----:B------:R-:W-:Y:S02]  /*4f20*/  IADD3 R2, PT, PT, -R5, RZ, RZ ;  /* 0x000000ff05027210 */ /* 0x000fe40007ffe1ff */
[----:B------:R-:W-:Y:S01]  /*4f30*/  @!P0 IADD3 R8, PT, PT, R15, -R0, RZ ;  /* 0x800000000f088210 */ /* 0x000fe20007ffe0ff */
[----:B------:R-:W-:Y:S02]  /*4f40*/  @!P0 IMAD R0, R7, R6, R0 ;  /* 0x0000000607008224 */ /* 0x000fe400078e0200 */
[----:B------:R-:W-:Y:S02]  /*4f50*/  IMAD R43, R38, R2, R43 ;  /* 0x00000002262b7224 */ /* 0x000fe400078e022b */
[----:B------:R-:W-:Y:S02]  /*4f60*/  @!P0 IMAD R5, R8, R40, R3 ;  /* 0x0000002808058224 */ /* 0x000fe400078e0203 */
[----:B------:R-:W-:Y:S04]  /*4f70*/  @!P0 IMAD.MOV.U32 R3, RZ, RZ, R0 ;  /* 0x000000ffff038224 */ /* 0x000fe800078e0000 */
[----:B------:R-:W-:Y:S02]  /*4f80*/  IMAD R45, R3, R42, R45 ;  /* 0x0000002a032d7224 */ /* 0x000fe400078e022d */
[----:B------:R-:W-:Y:S07]  /*4f90*/  IMAD R43, R5, R38, R43 ;  /* 0x00000026052b7224 */ /* 0x000fee00078e022b */
.L_x_83:
[----:B-1----:R-:W-:Y:S01]  /*4fa0*/  @!P1 ISETP.NE.AND P0, PT, R10, 0x1, PT ;  /* 0x000000010a00980c */ /* 0x002fe20003f05270 */
[----:B------:R-:W-:Y:S01]  /*4fb0*/  @!P1 IMAD.HI.U32 R0, R45, R12, RZ ;  /* 0x0000000c2d009227 */ /* 0x000fe200078e00ff */
[----:B------:R-:W-:Y:S01]  /*4fc0*/  @!P1 ISETP.NE.AND P2, PT, R9, 0x1, PT ;  /* 0x000000010900980c */ /* 0x000fe20003f45270 */
[----:B------:R-:W-:Y:S01]  /*4fd0*/  ULOP3.LUT UP0, URZ, UR48, 0x1b0, URZ, 0xc0, !UPT ;  /* 0x000001b030ff7892 */ /* 0x000fe2000f80c0ff */
[----:B------:R-:W-:Y:S01]  /*4fe0*/  R2UR UR42, R21 ;  /* 0x00000000152a72ca */ /* 0x000fe200000e0000 */
[----:B------:R-:W-:Y:S01]  /*4ff0*/  @!P1 IMAD.HI.U32 R3, R43, R11, RZ ;  /* 0x0000000b2b039227 */ /* 0x000fe200078e00ff */
[----:B------:R-:W-:Y:S02]  /*5000*/  @!P1 SHF.R.U32.HI R0, RZ, R13, R0 ;  /* 0x0000000dff009219 */ /* 0x000fe40000011600 */
[----:B------:R-:W-:Y:S01]  /*5010*/  R2UR UR41, R20 ;  /* 0x00000000142972ca */ /* 0x000fe200000e0000 */
[----:B------:R-:W-:Y:S01]  /*5020*/  VIADD R107, R107, 0x1 ;  /* 0x000000016b6b7836 */ /* 0x000fe20000000000 */
[----:B------:R-:W-:Y:S02]  /*5030*/  @!P1 SHF.R.U32.HI R2, RZ, R14, R3 ;  /* 0x0000000eff029219 */ /* 0x000fe40000011603 */
[----:B------:R-:W-:Y:S02]  /*5040*/  @!P1 SEL R3, R45, R0, !P2 ;  /* 0x000000002d039207 */ /* 0x000fe40005000000 */
[----:B------:R-:W-:Y:S02]  /*5050*/  @!P1 SEL R2, R43, R2, !P0 ;  /* 0x000000022b029207 */ /* 0x000fe40004000000 */
[----:B------:R-:W-:Y:S01]  /*5060*/  @P4 SHF.R.U32.HI R98, RZ, 0x10, R17 ;  /* 0x00000010ff624819 */ /* 0x000fe20000011611 */
[----:B------:R-:W-:Y:S02]  /*5070*/  USHF.L.U32 UR42, UR42, 0x6, URZ ;  /* 0x000000062a2a7899 */ /* 0x000fe400080006ff */
[----:B------:R-:W-:Y:S02]  /*5080*/  @!P1 IMAD.IADD R0, R2, 0x1, -R3 ;  /* 0x0000000102009824 */ /* 0x000fe400078e0a03 */
[----:B------:R-:W-:Y:S01]  /*5090*/  @!P1 IMAD.IADD R2, R3, 0x1, -R2 ;  /* 0x0000000103029824 */ /* 0x000fe200078e0a02 */
[----:B------:R-:W-:Y:S01]  /*50a0*/  USHF.L.U32 UR41, UR41, 0x8, URZ ;  /* 0x0000000829297899 */ /* 0x000fe200080006ff */
[----:B------:R-:W-:Y:S02]  /*50b0*/  @!P1 IMAD R45, R0, R9, R45 ;  /* 0x00000009002d9224 */ /* 0x000fe400078e022d */
[----:B------:R-:W-:Y:S01]  /*50c0*/  @!P1 IMAD R43, R2, R10, R43 ;  /* 0x0000000a022b9224 */ /* 0x000fe200078e022b */
[----:B------:R-:W-:Y:S08]  /*50d0*/  BRA.U !UP0, `(.L_x_84) ;  /* 0x0000000108407547 */ /* 0x000ff0000b800000 */
[----:B------:R-:W1:Y:S01]  /*50e0*/  LDCU.64 UR8, c[0x4][0x88] ;  /* 0x01001100ff0877ac */ /* 0x000e620008000a00 */
[----:B------:R-:W-:Y:S01]  /*50f0*/  MOV R3, 0x0 ;  /* 0x0000000000037802 */ /* 0x000fe20000000f00 */
[----:B------:R-:W-:Y:S02]  /*5100*/  HFMA2 R12, -RZ, RZ, 0, 5.9604644775390625e-08 ;  /* 0x00000001ff0c7431 */ /* 0x000fe400000001ff */
[----:B------:R-:W-:Y:S02]  /*5110*/  IMAD.MOV.U32 R8, RZ, RZ, 0x70 ;  /* 0x00000070ff087424 */ /* 0x000fe400078e00ff */
[----:B------:R-:W-:Y:S01]  /*5120*/  IMAD.MOV.U32 R13, RZ, RZ, RZ ;  /* 0x000000ffff0d7224 */ /* 0x000fe200078e00ff */
[----:B------:R-:W2:Y:S01]  /*5130*/  LDCU.64 UR6, c[0x4][0x90] ;  /* 0x01001200ff0677ac */ /* 0x000ea20008000a00 */
[----:B------:R-:W3:Y:S01]  /*5140*/  LDC.64 R2, c[0x4][R3] ;  /* 0x0100000003027b82 */ /* 0x000ee20000000a00 */
[----:B------:R-:W4:Y:S01]  /*5150*/  LDCU.64 UR4, c[0x4][0x8] ;  /* 0x01000100ff0477ac */ /* 0x000f220008000a00 */
[----:B-1----:R-:W-:Y:S01]  /*5160*/  MOV R5, UR9 ;  /* 0x0000000900057c02 */ /* 0x002fe20008000f00 */
[----:B------:R-:W-:Y:S01]  /*5170*/  IMAD.U32 R4, RZ, RZ, UR8 ;  /* 0x00000008ff047e24 */ /* 0x000fe2000f8e00ff */
[----:B--2---:R-:W-:Y:S01]  /*5180*/  MOV R7, UR7 ;  /* 0x0000000700077c02 */ /* 0x004fe20008000f00 */
[----:B------:R-:W-:Y:S01]  /*5190*/  IMAD.U32 R6, RZ, RZ, UR6 ;  /* 0x00000006ff067e24 */ /* 0x000fe2000f8e00ff */
[----:B----4-:R-:W-:Y:S01]  /*51a0*/  MOV R11, UR5 ;  /* 0x00000005000b7c02 */ /* 0x010fe20008000f00 */
[----:B------:R-:W-:Y:S02]  /*51b0*/  IMAD.U32 R10, RZ, RZ, UR4 ;  /* 0x00000004ff0a7e24 */ /* 0x000fe4000f8e00ff */
[----:B------:R-:W-:Y:S07]  /*51c0*/  LEPC R20, `(.L_x_84) ;  /* 0x000000001014794e */ /* 0x000fee0000000000 */
[----:B---3-5:R-:W-:Y:S05]  /*51d0*/  CALL.ABS.NOINC R2 ;  /* 0x0000000002007343 */ /* 0x028fea0003c00000 */
.L_x_84:
[----:B------:R-:W-:Y:S01]  /*51e0*/  LOP3.LUT P0, RZ, R104, 0x1b0, RZ, 0xc0, !PT ;  /* 0x000001b068ff7812 */ /* 0x000fe2000780c0ff */
[----:B------:R-:W-:Y:S11]  /*51f0*/  BSSY.RECONVERGENT B6, `(.L_x_85) ;  /* 0x0000013000067945 */ /* 0x000ff60003800200 */
[----:B------:R-:W-:Y:S01]  /*5200*/  @!UPT UIADD3 URZ, UPT, UPT, URZ, URZ, URZ ;  /* 0x000000fffffff290 */ /* 0x000fe2000fffe0ff */
[----:B------:R-:W-:Y:S05]  /*5210*/  @!P0 BRA `(.L_x_86) ;  /* 0x0000000000408947 */ /* 0x000fea0003800000 */
        /* <DEDUP_REMOVED lines=16> */
.L_x_86:
[----:B------:R-:W-:Y:S05]  /*5320*/  BSYNC.RECONVERGENT B6 ;  /* 0x0000000000067941 */ /* 0x000fea0003800200 */
.L_x_85:
[----:B------:R-:W-:Y:S01]  /*5330*/  ISETP.NE.U32.AND P4, PT, R86, RZ, PT ;  /* 0x000000ff5600720c */ /* 0x000fe20003f85070 */
[----:B------:R-:W-:Y:S01]  /*5340*/  UISETP.NE.AND UP2, UPT, UR50, URZ, UPT ;  /* 0x000000ff3200728c */ /* 0x000fe2000bf45270 */
[----:B------:R-:W-:Y:S01]  /*5350*/  ISETP.NE.U32.AND P2, PT, RZ, UR38, PT ;  /* 0x00000026ff007c0c */ /* 0x000fe2000bf45070 */
[----:B------:R-:W-:Y:S01]  /*5360*/  UISETP.NE.U32.AND UP1, UPT, UR44, URZ, UPT ;  /* 0x000000ff2c00728c */ /* 0x000fe2000bf25070 */
[----:B------:R-:W-:Y:S01]  /*5370*/  ISETP.NE.AND.EX P4, PT, R87, RZ, PT, P4 ;  /* 0x000000ff5700720c */ /* 0x000fe20003f85340 */
[----:B------:R-:W-:Y:S01]  /*5380*/  UPLOP3.LUT UP0, UPT, UPT, UPT, UPT, 0x40, 0x4 ;  /* 0x000000000004789c */ /* 0x000fe20003f0e870 */
[----:B------:R-:W-:Y:S01]  /*5390*/  ISETP.NE.AND.EX P2, PT, RZ, UR39, PT, P2 ;  /* 0x00000027ff007c0c */ /* 0x000fe2000bf45320 */
[----:B------:R-:W-:Y:S01]  /*53a0*/  UISETP.NE.AND.EX UP1, UPT, UR45, URZ, UPT, UP1 ;  /* 0x000000ff2d00728c */ /* 0x000fe2000bf25310 */
[----:B------:R-:W-:Y:S04]  /*53b0*/  PLOP3.LUT P1, PT, PT, PT, UP2, 0x80, 0x8 ;  /* 0x000000000008781c */ /* 0x000fe80003f2f028 */
[----:B------:R-:W-:Y:S06]  /*53c0*/  @UP2 UPLOP3.LUT UP0, UPT, UPT, UPT, UP1, 0x80, 0x8 ;  /* 0x000000000008289c */ /* 0x000fec0003f0f010 */
[----:B------:R-:W-:Y:S01]  /*53d0*/  PLOP3.LUT P0, PT, PT, PT, UP0, 0x80, 0x8 ;  /* 0x000000000008781c */ /* 0x000fe20003f0f008 */
[----:B------:R-:W-:Y:S01]  /*53e0*/  @!UPT UIADD3 URZ, UPT, UPT, URZ, URZ, URZ ;  /* 0x000000fffffff290 */ /* 0x000fe2000fffe0ff */
[----:B------:R-:W-:Y:S11]  /*53f0*/  BRA.U !UP1, `(.L_x_87) ;  /* 0x0000000109387547 */ /* 0x000ff6000b800000 */
[----:B------:R-:W-:Y:S01]  /*5400*/  UISETP.NE.U32.AND UP0, UPT, UR38, URZ, UPT ;  /* 0x000000ff2600728c */ /* 0x000fe2000bf05070 */
[----:B------:R-:W-:Y:S02]  /*5410*/  HFMA2 R0, -RZ, RZ, 0, 5.9604644775390625e-08 ;  /* 0x00000001ff007431 */ /* 0x000fe400000001ff */
[----:B------:R-:W-:Y:S01]  /*5420*/  IMAD.MOV.U32 R91, RZ, RZ, 0x1 ;  /* 0x00000001ff5b7424 */ /* 0x000fe200078e00ff */
[----:B------:R-:W-:Y:S06]  /*5430*/  UISETP.NE.AND.EX UP0, UPT, UR39, URZ, UPT, UP0 ;  /* 0x000000ff2700728c */ /* 0x000fec000bf05300 */
[----:B------:R-:W-:Y:S05]  /*5440*/  PLOP3.LUT P3, PT, PT, PT, UP0, 0x80, 0x8 ;  /* 0x000000000008781c */ /* 0x000fea0003f6f008 */
[----:B------:R-:W1:Y:S01]  /*5450*/  @UP0 LDCU.64 UR6, c[0x0][0x888] ;  /* 0x00011100ff0607ac */ /* 0x000e620008000a00 */
[----:B------:R-:W-:Y:S07]  /*5460*/  @UP0 UIMAD UR4, UR36, UR44, URZ ;  /* 0x0000002c240402a4 */ /* 0x000fee000f8e02ff */
[----:B------:R-:W-:Y:S01]  /*5470*/  @!P3 PRMT R91, R0, 0x7610, R91 ;  /* 0x00007610005bb816 */ /* 0x000fe2000000005b */
[----:B-1----:R-:W-:Y:S03]  /*5480*/  @UP0 UIMAD.WIDE UR6, UR4, 0x4, UR6 ;  /* 0x00000004040608a5 */ /* 0x002fe6000f8e0206 */
[----:B------:R-:W1:Y:S03]  /*5490*/  @!UP0 LDCU UR4, c[0x0][0x880] ;  /* 0x00011000ff0487ac */ /* 0x000e660008000800 */
[----:B------:R-:W-:Y:S01]  /*54a0*/  IMAD.U32 R2, RZ, RZ, UR6 ;  /* 0x00000006ff027e24 */ /* 0x000fe2000f8e00ff */
[----:B------:R-:W-:Y:S05]  /*54b0*/  MOV R3, UR7 ;  /* 0x0000000700037c02 */ /* 0x000fea0008000f00 */
[----:B-----5:R2:W5:Y:S02]  /*54c0*/  @P3 LDG.E R50, desc[UR46][R2.64] ;  /* 0x0000002e02323981 */ /* 0x020564000c1e1900 */
[----:B-12---:R-:W-:Y:S02]  /*54d0*/  @!P3 IMAD.U32 R50, RZ, RZ, UR4 ;  /* 0x00000004ff32be24 */ /* 0x006fe4000f8e00ff */
.L_x_87:
[----:B------:R-:W-:Y:S05]  /*54e0*/  @!P4 BRA `(.L_x_88) ;  /* 0x000000000020c947 */ /* 0x000fea0003800000 */
[----:B------:R-:W-:Y:S04]  /*54f0*/  ISETP.NE.U32.AND P3, PT, R84, RZ, PT ;  /* 0x000000ff5400720c */ /* 0x000fe80003f65070 */
[----:B------:R-:W-:Y:S11]  /*5500*/  ISETP.NE.AND.EX P3, PT, R85, RZ, PT, P3 ;  /* 0x000000ff5500720c */ /* 0x000ff60003f65330 */
[----:B------:R-:W-:Y:S02]  /*5510*/  @!UPT UIADD3 URZ, UPT, UPT, URZ, URZ, URZ ;  /* 0x000000fffffff290 */ /* 0x000fe4000fffe0ff */
[----:B------:R-:W1:Y:S01]  /*5520*/  @P3 LDC.64 R2, c[0x0][0x8a8] ;  /* 0x00022a00ff023b82 */ /* 0x000e620000000a00 */
[----:B------:R-:W-:Y:S04]  /*5530*/  @P3 IMAD R0, R86, UR36, RZ ;  /* 0x0000002456003c24 */ /* 0x000fe8000f8e02ff */
[----:B-1----:R-:W-:Y:S05]  /*5540*/  @P3 IMAD.WIDE R2, R0, 0x4, R2 ;  /* 0x0000000400023825 */ /* 0x002fea00078e0202 */
[----:B-----5:R1:W5:Y:S02]  /*5550*/  @P3 LDG.E R47, desc[UR46][R2.64] ;  /* 0x0000002e022f3981 */ /* 0x020364000c1e1900 */
[----:B-1----:R-:W2:Y:S02]  /*5560*/  @!P3 LDC R47, c[0x0][0x8a0] ;  /* 0x00022800ff2fbb82 */ /* 0x002ea40000000800 */
.L_x_88:
[----:B-----5:R-:W-:Y:S01]  /*5570*/  ISETP.NE.AND P4, PT, R50, RZ, PT ;  /* 0x000000ff3200720c */ /* 0x020fe20003f85270 */
[----:B------:R-:W-:Y:S01]  /*5580*/  BSSY B1, `(.L_x_89) ;  /* 0x0000042000017945 */ /* 0x000fe20003800000 */
[----:B------:R-:W-:Y:S01]  /*5590*/  SEL R9, RZ, 0xffffffff, P2 ;  /* 0xffffffffff097807 */ /* 0x000fe20001000000 */
[----:B------:R-:W-:Y:S01]  /*55a0*/  IMAD.MOV.U32 R64, RZ, RZ, 0x1 ;  /* 0x00000001ff407424 */ /* 0x000fe200078e00ff */
[----:B------:R-:W-:Y:S02]  /*55b0*/  LOP3.LUT P3, RZ, R91, 0xff, RZ, 0xc0, !PT ;  /* 0x000000ff5bff7812 */ /* 0x000fe4000786c0ff */
[----:B------:R-:W-:Y:S02]  /*55c0*/  CS2R R62, SRZ ;  /* 0x00000000003e7805 */ /* 0x000fe4000001ff00 */
[----:B------:R-:W-:Y:S02]  /*55d0*/  @P1 SEL R2, RZ, 0xffffffff, P4 ;  /* 0xffffffffff021807 */ /* 0x000fe40002000000 */
[----:B------:R-:W-:Y:S02]  /*55e0*/  CS2R R60, SRZ ;  /* 0x00000000003c7805 */ /* 0x000fe4000001ff00 */
[----:B------:R-:W-:Y:S02]  /*55f0*/  LEA R0, R100, UR49, 0x3 ;  /* 0x0000003164007c11 */ /* 0x000fe4000f8e18ff */
[----:B------:R-:W-:Y:S02]  /*5600*/  CS2R R58, SRZ ;  /* 0x00000000003a7805 */ /* 0x000fe4000001ff00 */
[----:B------:R-:W-:Y:S02]  /*5610*/  @P0 SEL R2, R9, R2, !P3 ;  /* 0x0000000209020207 */ /* 0x000fe40005800000 */
[----:B------:R-:W-:Y:S02]  /*5620*/  CS2R R56, SRZ ;  /* 0x0000000000387805 */ /* 0x000fe4000001ff00 */
[----:B------:R-:W-:Y:S02]  /*5630*/  LEA R108, R44, UR49, 0x3 ;  /* 0x000000312c6c7c11 */ /* 0x000fe4000f8e18ff */
[----:B------:R-:W-:Y:S02]  /*5640*/  @P1 LOP3.LUT R2, R2, 0x1, RZ, 0xc0, !PT ;  /* 0x0000000102021812 */ /* 0x000fe400078ec0ff */
[----:B------:R-:W-:Y:S02]  /*5650*/  SHF.L.U32 R7, R102, 0x1f, RZ ;  /* 0x0000001f66077819 */ /* 0x000fe400000006ff */
[----:B------:R-:W-:Y:S02]  /*5660*/  ISETP.NE.U32.OR P6, PT, R2, 0x1, !P1 ;  /* 0x000000010200780c */ /* 0x000fe40004fc5470 */
[----:B------:R-:W-:Y:S02]  /*5670*/  PLOP3.LUT P2, PT, PT, PT, UP1, 0x80, 0x8 ;  /* 0x000000000008781c */ /* 0x000fe40003f4f018 */
[C---:B------:R-:W-:Y:S02]  /*5680*/  LEA.HI R5, R44.reuse, R44, RZ, 0x1 ;  /* 0x0000002c2c057211 */ /* 0x040fe400078f08ff */
[----:B------:R-:W-:Y:S02]  /*5690*/  SEL R2, RZ, 0xffffffff, P4 ;  /* 0xffffffffff027807 */ /* 0x000fe40002000000 */
[----:B------:R-:W-:Y:S01]  /*56a0*/  P2R R72, PR, RZ, 0x40 ;  /* 0x00000040ff487803 */ /* 0x000fe20000000000 */
[C---:B------:R-:W-:Y:S01]  /*56b0*/  IMAD.SHL.U32 R3, R5.reuse, 0x80, RZ ;  /* 0x0000008005037824 */ /* 0x040fe200078e00ff */
[----:B------:R-:W-:Y:S03]  /*56c0*/  LOP3.LUT R5, R5, 0xffe, RZ, 0xc0, !PT ;  /* 0x00000ffe05057812 */ /* 0x000fe600078ec0ff */
[----:B------:R-:W-:Y:S02]  /*56d0*/  @P6 SHF.L.U32 R11, R99, 0x1f, RZ ;  /* 0x0000001f630b6819 */ /* 0x000fe400000006ff */
[----:B------:R-:W-:Y:S01]  /*56e0*/  @P2 SEL R2, R9, R2, !P3 ;  /* 0x0000000209022207 */ /* 0x000fe20005800000 */
[----:B------:R-:W-:Y:S01]  /*56f0*/  IMAD.IADD R48, R44, 0x1, -R5 ;  /* 0x000000012c307824 */ /* 0x000fe200078e0a05 */
[----:B------:R-:W1:Y:S01]  /*5700*/  @P6 SYNCS.PHASECHK.TRANS64.TRYWAIT P1, [R0+URZ+0x30], R11 ;  /* 0x0000300b000065a7 */ /* 0x000e6200080211ff */
[----:B------:R-:W-:Y:S02]  /*5710*/  LOP3.LUT R3, R3, 0xffffff00, RZ, 0xc0, !PT ;  /* 0xffffff0003037812 */ /* 0x000fe400078ec0ff */
[----:B------:R-:W-:Y:S03]  /*5720*/  LOP3.LUT R2, R2, 0x1, RZ, 0xc0, !PT ;  /* 0x0000000102027812 */ /* 0x000fe600078ec0ff */
[----:B------:R-:W-:Y:S01]  /*5730*/  IMAD.IADD R3, R46, 0x1, R3 ;  /* 0x000000012e037824 */ /* 0x000fe200078e0203 */
[----:B------:R-:W-:Y:S03]  /*5740*/  ISETP.NE.U32.AND P5, PT, R2, 0x1, PT ;  /* 0x000000010200780c */ /* 0x000fe60003fa5070 */
[----:B------:R-:W-:Y:S01]  /*5750*/  IMAD R48, R48, 0x100000, R3 ;  /* 0x0010000030307824 */ /* 0x000fe200078e0203 */
[----:B------:R-:W-:Y:S01]  /*5760*/  P2R R65, PR, RZ, 0x20 ;  /* 0x00000020ff417803 */ /* 0x000fe20000000000 */
[----:B------:R3:W4:Y:S01]  /*5770*/  SYNCS.PHASECHK.TRANS64.TRYWAIT P0, [R108+URZ+0xa0], R7 ;  /* 0x0000a0076c0075a7 */ /* 0x00072200080011ff */
[----:B-1----:R-:W-:Y:S01]  /*5780*/  @P6 SEL R64, RZ, 0x1, !P1 ;  /* 0x00000001ff406807 */ /* 0x002fe20004800000 */
[----:B---3--:R-:W-:Y:S06]  /*5790*/  @!P6 BRA `(.L_x_90) ;  /* 0x000000000080e947 */ /* 0x008fec0003800000 */
[----:B------:R-:W-:Y:S01]  /*57a0*/  @P5 IMAD R4, R100, 0x1000, R95 ;  /* 0x0000100064045824 */ /* 0x000fe200078e025f */
[----:B------:R-:W-:Y:S01]  /*57b0*/  ISETP.NE.AND P1, PT, R64, RZ, PT ;  /* 0x000000ff4000720c */ /* 0x000fe20003f25270 */
[----:B------:R-:W-:Y:S01]  /*57c0*/  BSSY B0, `(.L_x_91) ;  /* 0x000000b000007945 */ /* 0x000fe20003800000 */
[----:B------:R-:W-:Y:S01]  /*57d0*/  CS2R R58, SRZ ;  /* 0x00000000003a7805 */ /* 0x000fe2000001ff00 */
[----:B------:R-:W-:Y:S01]  /*57e0*/  @P5 VIADD R2, R4, UR49 ;  /* 0x0000003104025c36 */ /* 0x000fe20008000000 */
[----:B------:R-:W-:Y:S02]  /*57f0*/  CS2R R56, SRZ ;  /* 0x0000000000387805 */ /* 0x000fe4000001ff00 */
[----:B------:R-:W-:Y:S02]  /*5800*/  CS2R R62, SRZ ;  /* 0x00000000003e7805 */ /* 0x000fe4000001ff00 */
[----:B------:R-:W-:Y:S01]  /*5810*/  CS2R R60, SRZ ;  /* 0x00000000003c7805 */ /* 0x000fe2000001ff00 */
[----:B------:R-:W-:Y:S04]  /*5820*/  @P5 IMAD R2, R103, -0x10, R2 ;  /* 0xfffffff067025824 */ /* 0x000fe800078e0202 */
[----:B------:R-:W-:Y:S05]  /*5830*/  @P1 BRA `(.L_x_92) ;  /* 0x00000000000c1947 */ /* 0x000fea0003800000 */
[----:B------:R-:W-:Y:S04]  /*5840*/  SHF.L.U32 R3, R99, 0x1f, RZ ;  /* 0x0000001f63037819 */ /* 0x000fe800000006ff */
[----:B------:R-:W1:Y:S02]  /*5850*/  SYNCS.PHASECHK.TRANS64.TRYWAIT P1, [R0+URZ+0x30], R3 ;  /* 0x00003003000075a7 */ /* 0x000e6400080211ff */
[----:B-1----:R-:W-:Y:S05]  /*5860*/  @!P1 BRA `(.L_x_93) ;  /* 0x0000004000089947 */ /* 0x002fea0003800000 */
.L_x_92:
[----:B------:R-:W-:Y:S05]  /*5870*/  BSYNC B0 ;  /* 0x0000000000007941 */ /* 0x000fea0003800000 */
.L_x_91:
[----:B------:R-:W-:Y:S01]  /*5880*/  ISETP.NE.AND P1, PT, R65, RZ, PT ;  /* 0x000000ff4100720c */ /* 0x000fe20003f25270 */
[----:B-1----:R-:W-:Y:S02]  /*5890*/  VIADD R3, R0, 0x50 ;  /* 0x0000005000037836 */ /* 0x002fe40000000000 */
[----:B------:R-:W-:Y:S02]  /*58a0*/  IMAD.U32 R0, RZ, RZ, UR37 ;  /* 0x00000025ff007e24 */ /* 0x000fe4000f8e00ff */
[----:B------:R-:W-:Y:S03]  /*58b0*/  VIADD R100, R100, 0x1 ;  /* 0x0000000164647836 */ /* 0x000fe60000000000 */
[----:B------:R-:W-:Y:S05]  /*58c0*/  PRMT R0, R0, 0x654, R3 ;  /* 0x0000065400007816 */ /* 0x000fea0000000003 */
[----:B------:R1:W3:Y:S04]  /*58d0*/  @P1 LDS.128 R56, [R4+UR49+0x200] ;  /* 0x0002003104381984 */ /* 0x0002e80008000c00 */
[----:B------:R1:W1:Y:S01]  /*58e0*/  @P1 LDS.128 R60, [R2+0x210] ;  /* 0x00021000023c1984 */ /* 0x0002620000000c00 */
[C---:B------:R-:W-:Y:S01]  /*58f0*/  ISETP.NE.AND P1, PT, R100.reuse, 0x4, PT ;  /* 0x000000046400780c */ /* 0x040fe20003f25270 */
[----:B------:R-:W-:Y:S01]  /*5900*/  @!PT LDS RZ, [RZ] ;  /* 0x00000000fffff984 */ /* 0x000fe20000000800 */
[----:B------:R-:W-:Y:S01]  /*5910*/  @!PT LDS RZ, [RZ] ;  /* 0x00000000fffff984 */ /* 0x000fe20000000800 */
[----:B------:R-:W-:Y:S01]  /*5920*/  @!PT LDS RZ, [RZ] ;  /* 0x00000000fffff984 */ /* 0x000fe20000000800 */
[----:B------:R-:W-:Y:S01]  /*5930*/  @!PT LDS RZ, [RZ] ;  /* 0x00000000fffff984 */ /* 0x000fe20000000800 */
[----:B------:R5:W-:Y:S06]  /*5940*/  MEMBAR.ALL.CTA ;  /* 0x0000000000007992 */ /* 0x000bec0000008000 */
[----:B-----5:R-:W5:Y:S01]  /*5950*/  FENCE.VIEW.ASYNC.S ;  /* 0x00000000000073c6 */ /* 0x020f620000000000 */
[----:B------:R-:W-:Y:S01]  /*5960*/  SEL R100, R100, RZ, P1 ;  /* 0x000000ff64647207 */ /* 0x000fe20000800000 */
[----:B-----5:R5:W-:Y:S02]  /*5970*/  SYNCS.ARRIVE.TRANS64.RED.A1T0 RZ, [R0+URZ], RZ ;  /* 0x000000ff00ff79a7 */ /* 0x020be400081004ff */
[----:B-----5:R-:W-:Y:S04]  /*5980*/  SEL R0, RZ, 0x1, P1 ;  /* 0x00000001ff007807 */ /* 0x020fe80000800000 */
[----:B---3--:R-:W-:Y:S02]  /*5990*/  LOP3.LUT R99, R99, R0, RZ, 0x3c, !PT ;  /* 0x0000000063637212 */ /* 0x008fe400078e3cff */
.L_x_90:
[----:B------:R-:W-:Y:S05]  /*59a0*/  BSYNC B1 ;  /* 0x0000000000017941 */ /* 0x000fea0003800000 */
.L_x_89:
[----:B------:R-:W-:Y:S04]  /*59b0*/  SHF.R.U32.HI R3, RZ, 0x15, R48 ;  /* 0x00000015ff037819 */ /* 0x000fe80000011630 */
[----:B------:R-:W-:Y:S01]  /*59c0*/  LOP3.LUT P1, RZ, R3, 0x3, R96, 0x48, !PT ;  /* 0x0000000303ff7812 */ /* 0x000fe20007824860 */
[----:B------:R-:W-:Y:S01]  /*59d0*/  @!UPT UIADD3 URZ, UPT, UPT, URZ, URZ, URZ ;  /* 0x000000fffffff290 */ /* 0x000fe2000fffe0ff */
[----:B----4-:R-:W-:Y:S11]  /*59e0*/  @P0 BRA `(.L_x_94) ;  /* 0x0000000000080947 */ /* 0x010ff60003800000 */
[----:B------:R-:W3:Y:S02]  /*59f0*/  SYNCS.PHASECHK.TRANS64.TRYWAIT P0, [R108+URZ+0xa0], R7 ;  /* 0x0000a0076c0075a7 */ /* 0x000ee400080011ff */
[----:B---3--:R-:W-:Y:S05]  /*5a00*/  @!P0 BRA `(.L_x_95) ;  /* 0x0000003c00b48947 */ /* 0x008fea0003800000 */
.L_x_94:
[----:B------:R-:W-:Y:S05]  /*5a10*/  @!P1 BRA `(.L_x_96) ;  /* 0x0000000000409947 */ /* 0x000fea0003800000 */
[----:B------:R-:W4:Y:S01]  /*5a20*/  LDCU.64 UR8, c[0x4][0x78] ;  /* 0x01000f00ff0877ac */ /* 0x000f220008000a00 */
[----:B------:R-:W-:Y:S01]  /*5a30*/  MOV R3, 0x0 ;  /* 0x0000000000037802 */ /* 0x000fe20000000f00 */
[----:B------:R-:W-:Y:S02]  /*5a40*/  HFMA2 R12, -RZ, RZ, 0, 5.9604644775390625e-08 ;  /* 0x00000001ff0c7431 */ /* 0x000fe400000001ff */
[----:B------:R-:W-:Y:S02]  /*5a50*/  IMAD.MOV.U32 R8, RZ, RZ, 0x192 ;  /* 0x00000192ff087424 */ /* 0x000fe400078e00ff */
[----:B------:R-:W-:Y:S01]  /*5a60*/  IMAD.MOV.U32 R13, RZ, RZ, RZ ;  /* 0x000000ffff0d7224 */ /* 0x000fe200078e00ff */
[----:B------:R-:W3:Y:S01]  /*5a70*/  LDCU.64 UR6, c[0x4][0x80] ;  /* 0x01001000ff0677ac */ /* 0x000ee20008000a00 */
[----:B-1----:R-:W1:Y:S01]  /*5a80*/  LDC.64 R2, c[0x4][R3] ;  /* 0x0100000003027b82 */ /* 0x002e620000000a00 */
[----:B------:R-:W5:Y:S01]  /*5a90*/  LDCU.64 UR4, c[0x4][0x18] ;  /* 0x01000300ff0477ac */ /* 0x000f620008000a00 */
[----:B----4-:R-:W-:Y:S01]  /*5aa0*/  MOV R5, UR9 ;  /* 0x0000000900057c02 */ /* 0x010fe20008000f00 */
[----:B------:R-:W-:Y:S01]  /*5ab0*/  IMAD.U32 R4, RZ, RZ, UR8 ;  /* 0x00000008ff047e24 */ /* 0x000fe2000f8e00ff */
[----:B---3--:R-:W-:Y:S01]  /*5ac0*/  MOV R7, UR7 ;  /* 0x0000000700077c02 */ /* 0x008fe20008000f00 */
[----:B------:R-:W-:Y:S01]  /*5ad0*/  IMAD.U32 R6, RZ, RZ, UR6 ;  /* 0x00000006ff067e24 */ /* 0x000fe2000f8e00ff */
[----:B-----5:R-:W-:Y:S01]  /*5ae0*/  MOV R11, UR5 ;  /* 0x00000005000b7c02 */ /* 0x020fe20008000f00 */
[----:B------:R-:W-:Y:S02]  /*5af0*/  IMAD.U32 R10, RZ, RZ, UR4 ;  /* 0x00000004ff0a7e24 */ /* 0x000fe4000f8e00ff */
[----:B------:R-:W-:Y:S07]  /*5b00*/  LEPC R20, `(.L_x_96) ;  /* 0x000000001014794e */ /* 0x000fee0000000000 */
[----:B-12---:R-:W-:Y:S05]  /*5b10*/  CALL.ABS.NOINC R2 ;  /* 0x0000000002007343 */ /* 0x006fea0003c00000 */
.L_x_96:
[----:B------:R-:W-:Y:S05]  /*5b20*/  WARPSYNC.ALL ;  /* 0x0000000000007948 */ /* 0x000fea0003800000 */
[----:B------:R-:W-:Y:S01]  /*5b30*/  R2UR UR4, R48 ;  /* 0x00000000300472ca */ /* 0x000fe200000e0000 */
[----:B------:R-:W-:Y:S01]  /*5b40*/  BSSY.RECONVERGENT B0, `(.L_x_97) ;  /* 0x00000a1000007945 */ /* 0x000fe20003800200 */
[C---:B------:R-:W-:Y:S02]  /*5b50*/  SHF.L.U32 R51, R56.reuse, 0x10, RZ ;  /* 0x0000001038337819 */ /* 0x040fe400000006ff */
[C---:B------:R-:W-:Y:S02]  /*5b60*/  PRMT R49, R56.reuse, 0x8880, RZ ;  /* 0x0000888038317816 */ /* 0x040fe400000000ff */
[----:B------:R-:W-:Y:S02]  /*5b70*/  SHF.R.S32.HI R51, RZ, 0x18, R51 ;  /* 0x00000018ff337819 */ /* 0x000fe40000011433 */
[----:B------:R-:W-:Y:S02]  /*5b80*/  SHF.L.U32 R52, R56, 0x8, RZ ;  /* 0x0000000838347819 */ /* 0x000fe400000006ff */
[C---:B------:R-:W-:Y:S02]  /*5b90*/  PRMT R54, R58.reuse, 0x8880, RZ ;  /* 0x000088803a367816 */ /* 0x040fe400000000ff */
[----:B------:R-:W-:Y:S01]  /*5ba0*/  SHF.L.U32 R53, R58, 0x8, RZ ;  /* 0x000000083a357819 */ /* 0x000fe200000006ff */
[----:B-1-3--:R-:W-:Y:S01]  /*5bb0*/  LDTM.16dp32bit_t0_t15.x32 R4, tmem[UR4] ;  /* 0x00000004000479ee */ /* 0x00afe20008a80000 */
[----:B------:R-:W2:Y:S01]  /*5bc0*/  LDTM.16dp32bit_t16_t31.x32 R4, tmem[UR4+0x20] ;  /* 0x00002004000479ee */ /* 0x000ea20008aa0000 */
[----:B------:R-:W-:Y:S02]  /*5bd0*/  IADD3 R67, PT, PT, R95, UR49, RZ ;  /* 0x000000315f437c10 */ /* 0x000fe4000fffe0ff */
[----:B------:R-:W-:Y:S02]  /*5be0*/  SHF.L.U32 R66, R97, 0x4, RZ ;  /* 0x0000000461427819 */ /* 0x000fe400000006ff */
[----:B------:R-:W-:Y:S02]  /*5bf0*/  SHF.R.S32.HI R53, RZ, 0x18, R53 ;  /* 0x00000018ff357819 */ /* 0x000fe40000011435 */
[----:B------:R-:W-:Y:S02]  /*5c00*/  IADD3 R109, PT, PT, R67, R66, RZ ;  /* 0x00000042436d7210 */ /* 0x000fe40007ffe0ff */
[----:B------:R-:W-:Y:S02]  /*5c10*/  ISETP.NE.AND P0, PT, R105, RZ, PT ;  /* 0x000000ff6900720c */ /* 0x000fe40003f05270 */
[----:B------:R-:W-:Y:S01]  /*5c20*/  ISETP.NE.AND P6, PT, R72, RZ, PT ;  /* 0x000000ff4800720c */ /* 0x000fe20003fc5270 */
[----:B--2---:R-:W-:Y:S11]  /*5c30*/  IMAD R0, R47, R4, RZ ;  /* 0x000000042f007224 */ /* 0x004ff600078e02ff */
[----:B------:R-:W-:Y:S01]  /*5c40*/  @!UPT UIADD3 URZ, UPT, UPT, URZ, URZ, URZ ;  /* 0x000000fffffff290 */ /* 0x000fe2000fffe0ff */
[----:B------:R-:W-:Y:S01]  /*5c50*/  @P6 SHF.L.U32 R74, R99, 0x1f, RZ ;  /* 0x0000001f634a6819 */ /* 0x000fe200000006ff */
[----:B------:R-:W-:Y:S02]  /*5c60*/  IMAD R2, R47, R5, RZ ;  /* 0x000000052f027224 */ /* 0x000fe400078e02ff */
[----:B------:R-:W-:Y:S01]  /*5c70*/  IMAD R0, R49, R50, R0 ;  /* 0x0000003231007224 */ /* 0x000fe200078e0200 */
[----:B------:R-:W-:Y:S01]  /*5c80*/  SHF.R.S32.HI R49, RZ, 0x18, R52 ;  /* 0x00000018ff317819 */ /* 0x000fe20000011434 */
[----:B------:R-:W-:Y:S01]  /*5c90*/  IMAD R3, R47, R6, RZ ;  /* 0x000000062f037224 */ /* 0x000fe200078e02ff */
[----:B------:R-:W-:Y:S01]  /*5ca0*/  SHF.L.U32 R52, R57, 0x10, RZ ;  /* 0x0000001039347819 */ /* 0x000fe200000006ff */
[-C--:B------:R-:W-:Y:S01]  /*5cb0*/  IMAD R2, R51, R50.reuse, R2 ;  /* 0x0000003233027224 */ /* 0x080fe200078e0202 */
[----:B------:R-:W-:Y:S01]  /*5cc0*/  SHF.R.S32.HI R51, RZ, 0x18, R56 ;  /* 0x00000018ff337819 */ /* 0x000fe20000011438 */
[----:B------:R-:W-:Y:S02]  /*5cd0*/  IMAD R7, R47, R7, RZ ;  /* 0x000000072f077224 */ /* 0x000fe400078e02ff */
[-C--:B------:R-:W-:Y:S01]  /*5ce0*/  IMAD R3, R49, R50.reuse, R3 ;  /* 0x0000003231037224 */ /* 0x080fe200078e0203 */
[----:B------:R-:W-:Y:S01]  /*5cf0*/  PRMT R49, R57, 0x8880, RZ ;  /* 0x0000888039317816 */ /* 0x000fe200000000ff */
[----:B------:R-:W-:Y:S01]  /*5d00*/  IMAD R7, R51, R50, R7 ;  /* 0x0000003233077224 */ /* 0x000fe200078e0207 */
[----:B------:R-:W-:Y:S01]  /*5d10*/  SHF.R.S32.HI R51, RZ, 0x18, R52 ;  /* 0x00000018ff337819 */ /* 0x000fe20000011434 */
[----:B------:R-:W-:Y:S02]  /*5d20*/  IMAD R4, R47, R8, RZ ;  /* 0x000000082f047224 */ /* 0x000fe400078e02ff */
[----:B------:R-:W-:Y:S01]  /*5d30*/  IMAD.SHL.U32 R52, R57, 0x100, RZ ;  /* 0x0000010039347824 */ /* 0x000fe200078e00ff */
[----:B------:R-:W-:Y:S01]  /*5d40*/  I2IP.S8.S32.SAT R55, R7, R3, RZ ;  /* 0x0000000307377239 */ /* 0x000fe200000014ff */
[----:B------:R-:W-:Y:S02]  /*5d50*/  IMAD R5, R47, R9, RZ ;  /* 0x000000092f057224 */ /* 0x000fe400078e02ff */
[----:B------:R-:W-:Y:S01]  /*5d60*/  IMAD R4, R49, R50, R4 ;  /* 0x0000003231047224 */ /* 0x000fe200078e0204 */
[----:B------:R-:W-:Y:S01]  /*5d70*/  SHF.R.S32.HI R49, RZ, 0x18, R52 ;  /* 0x00000018ff317819 */ /* 0x000fe20000011434 */
[----:B------:R-:W-:Y:S01]  /*5d80*/  IMAD R6, R47, R10, RZ ;  /* 0x0000000a2f067224 */ /* 0x000fe200078e02ff */
[----:B------:R-:W-:Y:S01]  /*5d90*/  I2IP.S8.S32.SAT R68, R2, R0, R55 ;  /* 0x0000000002447239 */ /* 0x000fe20000001437 */
[-C--:B------:R-:W-:Y:S01]  /*5da0*/  IMAD R5, R51, R50.reuse, R5 ;  /* 0x0000003233057224 */ /* 0x080fe200078e0205 */
[----:B------:R-:W-:Y:S01]  /*5db0*/  SHF.L.U32 R52, R58, 0x10, RZ ;  /* 0x000000103a347819 */ /* 0x000fe200000006ff */
[----:B------:R-:W-:Y:S01]  /*5dc0*/  IMAD R11, R47, R11, RZ ;  /* 0x0000000b2f0b7224 */ /* 0x000fe200078e02ff */
[----:B------:R-:W-:Y:S01]  /*5dd0*/  SHF.R.S32.HI R51, RZ, 0x18, R57 ;  /* 0x00000018ff337819 */ /* 0x000fe20000011439 */
[----:B------:R-:W-:Y:S01]  /*5de0*/  IMAD R6, R49, R50, R6 ;  /* 0x0000003231067224 */ /* 0x000fe200078e0206 */
[----:B------:R-:W-:Y:S01]  /*5df0*/  SHF.R.S32.HI R52, RZ, 0x18, R52 ;  /* 0x00000018ff347819 */ /* 0x000fe20000011434 */
[C---:B------:R-:W-:Y:S02]  /*5e00*/  IMAD R8, R47.reuse, R12, RZ ;  /* 0x0000000c2f087224 */ /* 0x040fe400078e02ff */
[----:B------:R-:W-:Y:S02]  /*5e10*/  IMAD.MOV.U32 R49, RZ, RZ, R54 ;  /* 0x000000ffff317224 */ /* 0x000fe400078e0036 */
[----:B------:R-:W-:Y:S02]  /*5e20*/  IMAD R9, R47, R13, RZ ;  /* 0x0000000d2f097224 */ /* 0x000fe400078e02ff */
[----:B------:R-:W-:Y:S01]  /*5e30*/  IMAD R11, R51, R50, R11 ;  /* 0x00000032330b7224 */ /* 0x000fe200078e020b */
[----:B------:R-:W-:Y:S01]  /*5e40*/  SHF.R.S32.HI R51, RZ, 0x18, R58 ;  /* 0x00000018ff337819 */ /* 0x000fe2000001143a */
[----:B------:R-:W-:Y:S02]  /*5e50*/  IMAD R10, R47, R14, RZ ;  /* 0x0000000e2f0a7224 */ /* 0x000fe400078e02ff */
[----:B------:R-:W-:Y:S01]  /*5e60*/  IMAD R8, R49, R50, R8 ;  /* 0x0000003231087224 */ /* 0x000fe200078e0208 */
[----:B------:R-:W-:Y:S01]  /*5e70*/  I2IP.S8.S32.SAT R69, R11, R6, RZ ;  /* 0x000000060b457239 */ /* 0x000fe200000014ff */
[----:B------:R-:W-:Y:S01]  /*5e80*/  IMAD R15, R47, R15, RZ ;  /* 0x0000000f2f0f7224 */ /* 0x000fe200078e02ff */
[----:B------:R-:W-:Y:S01]  /*5e90*/  PRMT R49, R59, 0x8880, RZ ;  /* 0x000088803b317816 */ /* 0x000fe200000000ff */
[----:B------:R-:W-:Y:S01]  /*5ea0*/  IMAD R9, R52, R50, R9 ;  /* 0x0000003234097224 */ /* 0x000fe200078e0209 */
[----:B------:R-:W-:Y:S01]  /*5eb0*/  I2IP.S8.S32.SAT R69, R5, R4, R69 ;  /* 0x0000000405457239 */ /* 0x000fe20000001445 */
[-C--:B------:R-:W-:Y:S01]  /*5ec0*/  IMAD R10, R53, R50.reuse, R10 ;  /* 0x00000032350a7224 */ /* 0x080fe200078e020a */
[----:B------:R-:W-:Y:S01]  /*5ed0*/  SHF.L.U32 R53, R59, 0x8, RZ ;  /* 0x000000083b357819 */ /* 0x000fe200000006ff */
[----:B------:R-:W-:Y:S01]  /*5ee0*/  IMAD R15, R51, R50, R15 ;  /* 0x00000032330f7224 */ /* 0x000fe200078e020f */
[----:B------:R-:W-:Y:S01]  /*5ef0*/  SHF.L.U32 R51, R59, 0x10, RZ ;  /* 0x000000103b337819 */ /* 0x000fe200000006ff */
[C---:B------:R-:W-:Y:S01]  /*5f00*/  IMAD R12, R47.reuse, R16, RZ ;  /* 0x000000102f0c7224 */ /* 0x040fe200078e02ff */
[----:B------:R-:W-:Y:S01]  /*5f10*/  SHF.R.S32.HI R53, RZ, 0x18, R53 ;  /* 0x00000018ff357819 */ /* 0x000fe20000011435 */
[C---:B------:R-:W-:Y:S01]  /*5f20*/  IMAD R13, R47.reuse, R17, RZ ;  /* 0x000000112f0d7224 */ /* 0x040fe200078e02ff */
[----:B------:R-:W-:Y:S01]  /*5f30*/  SHF.R.S32.HI R51, RZ, 0x18, R51 ;  /* 0x00000018ff337819 */ /* 0x000fe20000011433 */
[----:B------:R-:W-:Y:S01]  /*5f40*/  IMAD R14, R47, R18, RZ ;  /* 0x000000122f0e7224 */ /* 0x000fe200078e02ff */
[----:B------:R-:W-:Y:S01]  /*5f50*/  I2IP.S8.S32.SAT R70, R15, R10, RZ ;  /* 0x0000000a0f467239 */ /* 0x000fe200000014ff */
[----:B------:R-:W-:Y:S01]  /*5f60*/  IMAD R12, R49, R50, R12 ;  /* 0x00000032310c7224 */ /* 0x000fe200078e020c */
[----:B------:R-:W-:Y:S01]  /*5f70*/  SHF.R.S32.HI R49, RZ, 0x18, R59 ;  /* 0x00000018ff317819 */ /* 0x000fe2000001143b */
[----:B------:R-:W-:Y:S01]  /*5f80*/  IMAD R19, R47, R19, RZ ;  /* 0x000000132f137224 */ /* 0x000fe200078e02ff */
[----:B------:R-:W-:Y:S01]  /*5f90*/  I2IP.S8.S32.SAT R70, R9, R8, R70 ;  /* 0x0000000809467239 */ /* 0x000fe20000001446 */
[-C--:B------:R-:W-:Y:S01]  /*5fa0*/  IMAD R13, R51, R50.reuse, R13 ;  /* 0x00000032330d7224 */ /* 0x080fe200078e020d */
[C---:B------:R-:W-:Y:S01]  /*5fb0*/  PRMT R51, R60.reuse, 0x8880, RZ ;  /* 0x000088803c337816 */ /* 0x040fe200000000ff */
[-C--:B------:R-:W-:Y:S01]  /*5fc0*/  IMAD R14, R53, R50.reuse, R14 ;  /* 0x00000032350e7224 */ /* 0x080fe200078e020e */
[----:B------:R-:W-:Y:S01]  /*5fd0*/  PRMT R53, R61, 0x8880, RZ ;  /* 0x000088803d357816 */ /* 0x000fe200000000ff */
[----:B------:R-:W-:Y:S01]  /*5fe0*/  IMAD R19, R49, R50, R19 ;  /* 0x0000003231137224 */ /* 0x000fe200078e0213 */
[----:B------:R-:W-:Y:S01]  /*5ff0*/  MOV R49, R51 ;  /* 0x0000003300317202 */ /* 0x000fe20000000f00 */
[----:B------:R-:W-:Y:S02]  /*6000*/  IMAD R16, R47, R20, RZ ;  /* 0x000000142f107224 */ /* 0x000fe400078e02ff */
[C---:B------:R-:W-:Y:S01]  /*6010*/  IMAD.U32 R52, R60.reuse, 0x10000, RZ ;  /* 0x000100003c347824 */ /* 0x040fe200078e00ff */
[----:B------:R-:W-:Y:S01]  /*6020*/  I2IP.S8.S32.SAT R71, R19, R14, RZ ;  /* 0x0000000e13477239 */ /* 0x000fe200000014ff */
[----:B------:R-:W-:Y:S01]  /*6030*/  IMAD R16, R49, R50, R16 ;  /* 0x0000003231107224 */ /* 0x000fe200078e0210 */
[----:B------:R-:W-:Y:S01]  /*6040*/  SHF.L.U32 R49, R60, 0x8, RZ ;  /* 0x000000083c317819 */ /* 0x000fe200000006ff */
[C---:B------:R-:W-:Y:S01]  /*6050*/  IMAD R17, R47.reuse, R21, RZ ;  /* 0x000000152f117224 */ /* 0x040fe200078e02ff */
[----:B------:R-:W-:Y:S01]  /*6060*/  SHF.R.S32.HI R51, RZ, 0x18, R52 ;  /* 0x00000018ff337819 */ /* 0x000fe20000011434 */
[C---:B------:R-:W-:Y:S01]  /*6070*/  IMAD R18, R47.reuse, R22, RZ ;  /* 0x000000162f127224 */ /* 0x040fe200078e02ff */
[----:B------:R-:W-:Y:S01]  /*6080*/  SHF.R.S32.HI R49, RZ, 0x18, R49 ;  /* 0x00000018ff317819 */ /* 0x000fe20000011431 */
[----:B------:R-:W-:Y:S01]  /*6090*/  IMAD R23, R47, R23, RZ ;  /* 0x000000172f177224 */ /* 0x000fe200078e02ff */
[----:B------:R-:W-:Y:S01]  /*60a0*/  I2IP.S8.S32.SAT R71, R13, R12, R71 ;  /* 0x0000000c0d477239 */ /* 0x000fe20000001447 */
[----:B------:R-:W-:Y:S01]  /*60b0*/  IMAD R17, R51, R50, R17 ;  /* 0x0000003233117224 */ /* 0x000fe200078e0211 */
[C---:B------:R-:W-:Y:S01]  /*60c0*/  SHF.L.U32 R52, R61.reuse, 0x10, RZ ;  /* 0x000000103d347819 */ /* 0x040fe200000006ff */
[----:B------:R-:W-:Y:S01]  /*60d0*/  IMAD.SHL.U32 R54, R61, 0x100, RZ ;  /* 0x000001003d367824 */ /* 0x000fe200078e00ff */
[----:B------:R-:W-:Y:S01]  /*60e0*/  SHF.R.S32.HI R51, RZ, 0x18, R60 ;  /* 0x00000018ff337819 */ /* 0x000fe2000001143c */
[----:B------:R-:W-:Y:S01]  /*60f0*/  IMAD R20, R47, R24, RZ ;  /* 0x000000182f147224 */ /* 0x000fe200078e02ff */
[----:B------:R1:W-:Y:S01]  /*6100*/  STS.128 [R95+UR49+0x4200], R68 ;  /* 0x004200445f007988 */ /* 0x0003e20008000c31 */
[-C--:B------:R-:W-:Y:S01]  /*6110*/  IMAD R18, R49, R50.reuse, R18 ;  /* 0x0000003231127224 */ /* 0x080fe200078e0212 */
[----:B------:R-:W-:Y:S01]  /*6120*/  SHF.R.S32.HI R52, RZ, 0x18, R52 ;  /* 0x00000018ff347819 */ /* 0x000fe20000011434 */
[----:B------:R-:W-:Y:S01]  /*6130*/  IMAD R21, R47, R25, RZ ;  /* 0x000000192f157224 */ /* 0x000fe200078e02ff */
[----:B------:R-:W-:Y:S01]  /*6140*/  SHF.R.S32.HI R49, RZ, 0x18, R54 ;  /* 0x00000018ff317819 */ /* 0x000fe20000011436 */
[----:B------:R-:W-:Y:S01]  /*6150*/  IMAD R23, R51, R50, R23 ;  /* 0x0000003233177224 */ /* 0x000fe200078e0217 */
[----:B------:R-:W-:Y:S01]  /*6160*/  SHF.R.S32.HI R51, RZ, 0x18, R61 ;  /* 0x00000018ff337819 */ /* 0x000fe2000001143d */
[----:B------:R-:W-:Y:S01]  /*6170*/  IMAD R22, R47, R26, RZ ;  /* 0x0000001a2f167224 */ /* 0x000fe200078e02ff */
[----:B------:R-:W-:Y:S01]  /*6180*/  SHF.R.S32.HI R54, RZ, 0x18, R63 ;  /* 0x00000018ff367819 */ /* 0x000fe2000001143f */
[----:B------:R-:W-:Y:S01]  /*6190*/  IMAD R20, R53, R50, R20 ;  /* 0x0000003235147224 */ /* 0x000fe200078e0214 */
[----:B------:R-:W-:Y:S01]  /*61a0*/  I2IP.S8.S32.SAT R76, R23, R18, RZ ;  /* 0x00000012174c7239 */ /* 0x000fe200000014ff */
[----:B------:R-:W-:Y:S01]  /*61b0*/  IMAD R27, R47, R27, RZ ;  /* 0x0000001b2f1b7224 */ /* 0x000fe200078e02ff */
[----:B------:R-:W-:Y:S01]  /*61c0*/  SHF.L.U32 R53, R62, 0x8, RZ ;  /* 0x000000083e357819 */ /* 0x000fe200000006ff */
[-C--:B------:R-:W-:Y:S01]  /*61d0*/  IMAD R21, R52, R50.reuse, R21 ;  /* 0x0000003234157224 */ /* 0x080fe200078e0215 */
[C---:B------:R-:W-:Y:S01]  /*61e0*/  SHF.L.U32 R52, R62.reuse, 0x10, RZ ;  /* 0x000000103e347819 */ /* 0x040fe200000006ff */
[----:B------:R-:W-:Y:S01]  /*61f0*/  IMAD R22, R49, R50, R22 ;  /* 0x0000003231167224 */ /* 0x000fe200078e0216 */
[----:B------:R-:W-:Y:S01]  /*6200*/  PRMT R49, R62, 0x8880, RZ ;  /* 0x000088803e317816 */ /* 0x000fe200000000ff */
[----:B------:R-:W-:Y:S01]  /*6210*/  IMAD R24, R47, R28, RZ ;  /* 0x0000001c2f187224 */ /* 0x000fe200078e02ff */
[----:B------:R-:W-:Y:S01]  /*6220*/  I2IP.S8.S32.SAT R76, R17, R16, R76 ;  /* 0x00000010114c7239 */ /* 0x000fe2000000144c */
[----:B------:R-:W-:Y:S01]  /*6230*/  IMAD R27, R51, R50, R27 ;  /* 0x00000032331b7224 */ /* 0x000fe200078e021b */
[----:B------:R-:W-:Y:S01]  /*6240*/  SHF.R.S32.HI R51, RZ, 0x18, R52 ;  /* 0x00000018ff337819 */ /* 0x000fe20000011434 */
[C---:B------:R-:W-:Y:S01]  /*6250*/  IMAD R25, R47.reuse, R29, RZ ;  /* 0x0000001d2f197224 */ /* 0x040fe200078e02ff */
[----:B------:R-:W-:Y:S01]  /*6260*/  SHF.R.S32.HI R53, RZ, 0x18, R53 ;  /* 0x00000018ff357819 */ /* 0x000fe20000011435 */
[----:B------:R-:W-:Y:S01]  /*6270*/  IMAD R26, R47, R30, RZ ;  /* 0x0000001e2f1a7224 */ /* 0x000fe200078e02ff */
[----:B------:R-:W-:Y:S01]  /*6280*/  I2IP.S8.S32.SAT R77, R27, R22, RZ ;  /* 0x000000161b4d7239 */ /* 0x000fe200000014ff */
[-C--:B------:R-:W-:Y:S01]  /*6290*/  IMAD R24, R49, R50.reuse, R24 ;  /* 0x0000003231187224 */ /* 0x080fe200078e0218 */
[----:B------:R-:W-:Y:S01]  /*62a0*/  SHF.L.U32 R52, R63, 0x10, RZ ;  /* 0x000000103f347819 */ /* 0x000fe200000006ff */
[----:B------:R-:W-:Y:S01]  /*62b0*/  IMAD R25, R51, R50, R25 ;  /* 0x0000003233197224 */ /* 0x000fe200078e0219 */
[----:B------:R-:W-:Y:S01]  /*62c0*/  I2IP.S8.S32.SAT R77, R21, R20, R77 ;  /* 0x00000014154d7239 */ /* 0x000fe2000000144d */
[----:B------:R-:W-:Y:S01]  /*62d0*/  IMAD R26, R53, R50, R26 ;  /* 0x00000032351a7224 */ /* 0x000fe200078e021a */
[----:B------:R-:W-:Y:S01]  /*62e0*/  SHF.R.S32.HI R49, RZ, 0x18, R62 ;  /* 0x00000018ff317819 */ /* 0x000fe2000001143e */
[----:B------:R-:W-:Y:S01]  /*62f0*/  IMAD R31, R47, R31, RZ ;  /* 0x0000001f2f1f7224 */ /* 0x000fe200078e02ff */
[C---:B------:R-:W-:Y:S01]  /*6300*/  PRMT R51, R63.reuse, 0x8880, RZ ;  /* 0x000088803f337816 */ /* 0x040fe200000000ff */
[----:B------:R-:W-:Y:S01]  /*6310*/  IMAD.SHL.U32 R53, R63, 0x100, RZ ;  /* 0x000001003f357824 */ /* 0x000fe200078e00ff */
[----:B------:R-:W-:Y:S01]  /*6320*/  SHF.R.S32.HI R52, RZ, 0x18, R52 ;  /* 0x00000018ff347819 */ /* 0x000fe20000011434 */
[C---:B------:R-:W-:Y:S02]  /*6330*/  IMAD R28, R47.reuse, R32, RZ ;  /* 0x000000202f1c7224 */ /* 0x040fe400078e02ff */
[----:B------:R-:W-:Y:S01]  /*6340*/  IMAD R29, R47, R33, RZ ;  /* 0x000000212f1d7224 */ /* 0x000fe200078e02ff */
[----:B------:R-:W-:Y:S01]  /*6350*/  SHF.R.S32.HI R53, RZ, 0x18, R53 ;  /* 0x00000018ff357819 */ /* 0x000fe20000011435 */
[-C--:B------:R-:W-:Y:S02]  /*6360*/  IMAD R31, R49, R50.reuse, R31 ;  /* 0x00000032311f7224 */ /* 0x080fe400078e021f */
[----:B------:R-:W-:Y:S02]  /*6370*/  IMAD R28, R51, R50, R28 ;  /* 0x00000032331c7224 */ /* 0x000fe400078e021c */
[----:B------:R-:W-:Y:S01]  /*6380*/  IMAD R30, R47, R34, RZ ;  /* 0x000000222f1e7224 */ /* 0x000fe200078e02ff */
[----:B------:R-:W-:Y:S01]  /*6390*/  I2IP.S8.S32.SAT R55, R31, R26, RZ ;  /* 0x0000001a1f377239 */ /* 0x000fe200000014ff */
[----:B------:R-:W-:Y:S02]  /*63a0*/  IMAD R29, R52, R50, R29 ;  /* 0x00000032341d7224 */ /* 0x000fe400078e021d */
[----:B------:R-:W-:Y:S01]  /*63b0*/  IMAD R35, R47, R35, RZ ;  /* 0x000000232f237224 */ /* 0x000fe200078e02ff */
[----:B------:R-:W-:Y:S01]  /*63c0*/  I2IP.S8.S32.SAT R78, R25, R24, R55 ;  /* 0x00000018194e7239 */ /* 0x000fe20000001437 */
[-C--:B------:R-:W-:Y:S01]  /*63d0*/  IMAD R30, R53, R50.reuse, R30 ;  /* 0x00000032351e7224 */ /* 0x080fe200078e021e */
[----:B------:R-:W-:Y:S01]  /*63e0*/  LEA R55, R100, UR49, 0x3 ;  /* 0x0000003164377c11 */ /* 0x000fe2000f8e18ff */
[----:B------:R-:W-:Y:S05]  /*63f0*/  IMAD R35, R54, R50, R35 ;  /* 0x0000003236237224 */ /* 0x000fea00078e0223 */
[----:B------:R-:W-:Y:S04]  /*6400*/  I2IP.S8.S32.SAT R73, R35, R30, RZ ;  /* 0x0000001e23497239 */ /* 0x000fe800000014ff */
[----:B------:R-:W-:Y:S05]  /*6410*/  I2IP.S8.S32.SAT R79, R29, R28, R73 ;  /* 0x0000001c1d4f7239 */ /* 0x000fea0000001449 */
[----:B------:R1:W-:Y:S01]  /*6420*/  STS.128 [R109+0x4210], R76 ;  /* 0x0042104c6d007388 */ /* 0x0003e20000000c00 */
[----:B------:R-:W-:Y:S01]  /*6430*/  @!PT LDS RZ, [RZ] ;  /* 0x00000000fffff984 */ /* 0x000fe20000000800 */
[----:B------:R-:W-:Y:S01]  /*6440*/  @!PT LDS RZ, [RZ] ;  /* 0x00000000fffff984 */ /* 0x000fe20000000800 */
[----:B------:R-:W-:Y:S01]  /*6450*/  @!PT LDS RZ, [RZ] ;  /* 0x00000000fffff984 */ /* 0x000fe20000000800 */
[----:B------:R-:W-:Y:S01]  /*6460*/  @!PT LDS RZ, [RZ] ;  /* 0x00000000fffff984 */ /* 0x000fe20000000800 */
[----:B------:R2:W-:Y:S07]  /*6470*/  MEMBAR.ALL.CTA ;  /* 0x0000000000007992 */ /* 0x0005ee0000008000 */
[----:B--2---:R-:W2:Y:S02]  /*6480*/  FENCE.VIEW.ASYNC.S ;  /* 0x00000000000073c6 */ /* 0x004ea40000000000 */
[----:B--2---:R-:W-:Y:S06]  /*6490*/  BAR.SYNC.DEFER_BLOCKING 0x1, 0x80 ;  /* 0x0042000000007b1d */ /* 0x004fec0000010000 */
[----:B------:R-:W-:Y:S05]  /*64a0*/  @P0 BRA `(.L_x_98) ;  /* 0x0000000000280947 */ /* 0x000fea0003800000 */
[----:B------:R-:W-:Y:S02]  /*64b0*/  UIADD3 UR4, UPT, UPT, UR49, 0x4200, URZ ;  /* 0x0000420031047890 */ /* 0x000fe4000fffe0ff */
[----:B------:R-:W-:Y:S01]  /*64c0*/  UIADD3 UR6, UP0, UPT, UR52, 0x680, URZ ;  /* 0x0000068034067890 */ /* 0x000fe2000ff1e0ff */
[----:B------:R-:W-:Y:S03]  /*64d0*/  UMOV UR43, UR36 ;  /* 0x00000024002b7c82 */ /* 0x000fe60008000000 */
[----:B------:R-:W-:Y:S01]  /*64e0*/  MOV R104, UR4 ;  /* 0x0000000400687c02 */ /* 0x000fe20008000f00 */
[----:B------:R-:W-:Y:S03]  /*64f0*/  UIADD3.X UR7, UPT, UPT, URZ, UR53, URZ, UP0, !UPT ;  /* 0x00000035ff077290 */ /* 0x000fe600087fe4ff */
[----:B------:R-:W-:Y:S11]  /*6500*/  R2UR UR40, R104 ;  /* 0x00000000682872ca */ /* 0x000ff600000e0000 */
[----:B------:R-:W-:Y:S02]  /*6510*/  @!UPT UIADD3 URZ, UPT, UPT, URZ, URZ, URZ ;  /* 0x000000fffffff290 */ /* 0x000fe4000fffe0ff */
[----:B------:R2:W-:Y:S01]  /*6520*/  UTMASTG.3D [UR40], [UR6] ;  /* 0x00000028060073b5 */ /* 0x0005e20008010000 */
[----:B------:R0:W-:Y:S01]  /*6530*/  UTMACMDFLUSH ;  /* 0x00000000000079b7 */ /* 0x0001e20000000000 */
[----:B--2---:R-:W-:Y:S04]  /*6540*/  DEPBAR.LE SB0, 0x1 ;  /* 0x000080400000791a */ /* 0x004fe80000000000 */
.L_x_98:
[----:B------:R-:W-:Y:S05]  /*6550*/  BSYNC.RECONVERGENT B0 ;  /* 0x0000000000007941 */ /* 0x000fea0003800200 */
.L_x_97:
[----:B------:R-:W-:Y:S06]  /*6560*/  BAR.SYNC.DEFER_BLOCKING 0x1, 0x80 ;  /* 0x0042000000007b1d */ /* 0x000fec0000010000 */
[----:B------:R-:W2:Y:S01]  /*6570*/  @P6 SYNCS.PHASECHK.TRANS64.TRYWAIT P0, [R55+URZ+0x30], R74 ;  /* 0x0000304a370065a7 */ /* 0x000ea200080011ff */
[----:B------:R-:W-:Y:S01]  /*6580*/  BSSY B1, `(.L_x_99) ;  /* 0x000001f000017945 */ /* 0x000fe20003800000 */
[----:B--2---:R-:W-:Y:S03]  /*6590*/  @P6 SEL R64, RZ, 0x1, !P0 ;  /* 0x00000001ff406807 */ /* 0x004fe60004000000 */
[----:B------:R-:W-:Y:S05]  /*65a0*/  @!P6 BRA `(.L_x_100) ;  /* 0x000000000070e947 */ /* 0x000fea0003800000 */
[----:B------:R-:W-:Y:S01]  /*65b0*/  ISETP.NE.AND P1, PT, R65, RZ, PT ;  /* 0x000000ff4100720c */ /* 0x000fe20003f25270 */
[----:B------:R-:W-:Y:S01]  /*65c0*/  BSSY B0, `(.L_x_101) ;  /* 0x0000008000007945 */ /* 0x000fe20003800000 */
[----:B------:R-:W-:Y:S11]  /*65d0*/  ISETP.NE.AND P0, PT, R64, RZ, PT ;  /* 0x000000ff4000720c */ /* 0x000ff60003f05270 */
[----:B------:R-:W-:Y:S04]  /*65e0*/  @P1 IMAD R3, R100, 0x1000, R67 ;  /* 0x0000100064031824 */ /* 0x000fe800078e0243 */
[----:B------:R-:W-:Y:S01]  /*65f0*/  @P1 IMAD.IADD R2, R66, 0x1, R3 ;  /* 0x0000000142021824 */ /* 0x000fe200078e0203 */
[----:B------:R-:W-:Y:S06]  /*6600*/  @P0 BRA `(.L_x_102) ;  /* 0x00000000000c0947 */ /* 0x000fec0003800000 */
[----:B------:R-:W-:Y:S04]  /*6610*/  SHF.L.U32 R0, R99, 0x1f, RZ ;  /* 0x0000001f63007819 */ /* 0x000fe800000006ff */
[----:B------:R-:W2:Y:S02]  /*6620*/  SYNCS.PHASECHK.TRANS64.TRYWAIT P0, [R55+URZ+0x30], R0 ;  /* 0x00003000370075a7 */ /* 0x000ea400080011ff */
[----:B--2---:R-:W-:Y:S05]  /*6630*/  @!P0 BRA `(.L_x_103) ;  /* 0x0000003000bc8947 */ /* 0x004fea0003800000 */
.L_x_102:
[----:B------:R-:W-:Y:S05]  /*6640*/  BSYNC B0 ;  /* 0x0000000000007941 */ /* 0x000fea0003800000 */
.L_x_101:
[----:B------:R-:W-:Y:S01]  /*6650*/  ISETP.NE.AND P0, PT, R65, RZ, PT ;  /* 0x000000ff4100720c */ /* 0x000fe20003f05270 */
[----:B--2---:R-:W-:Y:S02]  /*6660*/  VIADD R55, R55, 0x50 ;  /* 0x0000005037377836 */ /* 0x004fe40000000000 */
[----:B------:R-:W-:Y:S02]  /*6670*/  IMAD.U32 R0, RZ, RZ, UR37 ;  /* 0x00000025ff007e24 */ /* 0x000fe4000f8e00ff */
[----:B------:R-:W-:Y:S03]  /*6680*/  VIADD R100, R100, 0x1 ;  /* 0x0000000164647836 */ /* 0x000fe60000000000 */
[----:B------:R-:W-:Y:S05]  /*6690*/  PRMT R0, R0, 0x654, R55 ;  /* 0x0000065400007816 */ /* 0x000fea0000000037 */
[----:B------:R2:W3:Y:S04]  /*66a0*/  @P0 LDS.128 R56, [R3+0x200] ;  /* 0x0002000003380984 */ /* 0x0004e80000000c00 */
[----:B------:R2:W4:Y:S01]  /*66b0*/  @P0 LDS.128 R60, [R2+0x210] ;  /* 0x00021000023c0984 */ /* 0x0005220000000c00 */
        /* <DEDUP_REMOVED lines=10> */
[----:B--23--:R-:W-:Y:S02]  /*6760*/  LOP3.LUT R99, R99, R0, RZ, 0x3c, !PT ;  /* 0x0000000063637212 */ /* 0x00cfe400078e3cff */
.L_x_100:
[----:B------:R-:W-:Y:S05]  /*6770*/  BSYNC B1 ;  /* 0x0000000000017941 */ /* 0x000fea0003800000 */
.L_x_99:
[----:B------:R-:W-:Y:S05]  /*6780*/  VIADD R3, R48, 0x40 ;  /* 0x0000004030037836 */ /* 0x000fea0000000000 */
[----:B------:R-:W-:Y:S04]  /*6790*/  SHF.R.U32.HI R3, RZ, 0x15, R3 ;  /* 0x00000015ff037819 */ /* 0x000fe80000011603 */
[----:B------:R-:W-:Y:S11]  /*67a0*/  LOP3.LUT P0, RZ, R3, 0x3, R96, 0x48, !PT ;  /* 0x0000000303ff7812 */ /* 0x000ff60007804860 */
[----:B------:R-:W-:Y:S02]  /*67b0*/  @!UPT UIADD3 URZ, UPT, UPT, URZ, URZ, URZ ;  /* 0x000000fffffff290 */ /* 0x000fe4000fffe0ff */
[----:B------:R-:W-:Y:S05]  /*67c0*/  @!P0 BRA `(.L_x_104) ;  /* 0x0000000000408947 */ /* 0x000fea0003800000 */
[----:B------:R-:W2:Y:S01]  /*67d0*/  LDCU.64 UR8, c[0x4][0x78] ;  /* 0x01000f00ff0877ac */ /* 0x000ea20008000a00 */
[----:B------:R-:W-:Y:S01]  /*67e0*/  MOV R3, 0x0 ;  /* 0x0000000000037802 */ /* 0x000fe20000000f00 */
[----:B------:R-:W-:Y:S02]  /*67f0*/  HFMA2 R12, -RZ, RZ, 0, 5.9604644775390625e-08 ;  /* 0x00000001ff0c7431 */ /* 0x000fe400000001ff */
[----:B------:R-:W-:Y:S02]  /*6800*/  IMAD.MOV.U32 R8, RZ, RZ, 0x192 ;  /* 0x00000192ff087424 */ /* 0x000fe400078e00ff */
[----:B------:R-:W-:Y:S01]  /*6810*/  IMAD.MOV.U32 R13, RZ, RZ, RZ ;  /* 0x000000ffff0d7224 */ /* 0x000fe200078e00ff */
[----:B------:R-:W3:Y:S01]  /*6820*/  LDCU.64 UR6, c[0x4][0x80] ;  /* 0x01001000ff0677ac */ /* 0x000ee20008000a00 */
[----:B------:R-:W1:Y:S01]  /*6830*/  LDC.64 R2, c[0x4][R3] ;  /* 0x0100000003027b82 */ /* 0x000e620000000a00 */
[----:B------:R-:W5:Y:S01]  /*6840*/  LDCU.64 UR4, c[0x4][0x18] ;  /* 0x01000300ff0477ac */ /* 0x000f620008000a00 */
[----:B--2---:R-:W-:Y:S01]  /*6850*/  MOV R5, UR9 ;  /* 0x0000000900057c02 */ /* 0x004fe20008000f00 */
[----:B------:R-:W-:Y:S01]  /*6860*/  IMAD.U32 R4, RZ, RZ, UR8 ;  /* 0x00000008ff047e24 */ /* 0x000fe2000f8e00ff */
[----:B---3--:R-:W-:Y:S01]  /*6870*/  MOV R7, UR7 ;  /* 0x0000000700077c02 */ /* 0x008fe20008000f00 */
[----:B------:R-:W-:Y:S01]  /*6880*/  IMAD.U32 R6, RZ, RZ, UR6 ;  /* 0x00000006ff067e24 */ /* 0x000fe2000f8e00ff */
[----:B-----5:R-:W-:Y:S01]  /*6890*/  MOV R11, UR5 ;  /* 0x00000005000b7c02 */ /* 0x020fe20008000f00 */
[----:B------:R-:W-:Y:S02]  /*68a0*/  IMAD.U32 R10, RZ, RZ, UR4 ;  /* 0x00000004ff0a7e24 */ /* 0x000fe4000f8e00ff */
[----:B------:R-:W-:Y:S07]  /*68b0*/  LEPC R20, `(.L_x_104) ;  /* 0x000000001014794e */ /* 0x000fee0000000000 */
[----:B-1--4-:R-:W-:Y:S05]  /*68c0*/  CALL.ABS.NOINC R2 ;  /* 0x0000000002007343 */ /* 0x012fea0003c00000 */
.L_x_104:
[----:B------:R-:W-:Y:S01]  /*68d0*/  SHF.L.U32 R51, R56, 0x10, RZ ;  /* 0x0000001038337819 */ /* 0x000fe200000006ff */
[----:B------:R-:W-:Y:S05]  /*68e0*/  WARPSYNC.ALL ;  /* 0x0000000000007948 */ /* 0x000fea0003800000 */
[----:B------:R-:W-:Y:S01]  /*68f0*/  R2UR UR4, R48 ;  /* 0x00000000300472ca */ /* 0x000fe200000e0000 */
[----:B------:R-:W-:Y:S01]  /*6900*/  BSSY.RECONVERGENT B0, `(.L_x_105) ;  /* 0x0000099000007945 */ /* 0x000fe20003800200 */
[C---:B------:R-:W-:Y:S02]  /*6910*/  PRMT R49, R56.reuse, 0x8880, RZ ;  /* 0x0000888038317816 */ /* 0x040fe400000000ff */
[----:B------:R-:W-:Y:S02]  /*6920*/  SHF.R.S32.HI R51, RZ, 0x18, R51 ;  /* 0x00000018ff337819 */ /* 0x000fe40000011433 */
[----:B------:R-:W-:Y:S02]  /*6930*/  SHF.L.U32 R52, R56, 0x8, RZ ;  /* 0x0000000838347819 */ /* 0x000fe400000006ff */
[----:B------:R-:W-:Y:S02]  /*6940*/  SHF.L.U32 R53, R57, 0x8, RZ ;  /* 0x0000000839357819 */ /* 0x000fe400000006ff */
[----:B------:R-:W-:Y:S02]  /*6950*/  SHF.R.S32.HI R54, RZ, 0x18, R58 ;  /* 0x00000018ff367819 */ /* 0x000fe4000001143a */
[----:B------:R-:W-:Y:S01]  /*6960*/  SHF.R.S32.HI R53, RZ, 0x18, R53 ;  /* 0x00000018ff357819 */ /* 0x000fe20000011435 */
[----:B------:R-:W-:Y:S01]  /*6970*/  LDTM.16dp32bit_t0_t15.x32 R4, tmem[UR4+0x40] ;  /* 0x00004004000479ee */ /* 0x000fe20008a80000 */
[----:B------:R-:W2:Y:S01]  /*6980*/  LDTM.16dp32bit_t16_t31.x32 R4, tmem[UR4+0x60] ;  /* 0x00006004000479ee */ /* 0x000ea20008aa0000 */
[----:B----4-:R-:W-:Y:S02]  /*6990*/  SHF.L.U32 R55, R62, 0x8, RZ ;  /* 0x000000083e377819 */ /* 0x010fe400000006ff */
[----:B------:R-:W-:Y:S02]  /*69a0*/  ISETP.NE.AND P0, PT, R105, RZ, PT ;  /* 0x000000ff6900720c */ /* 0x000fe40003f05270 */
[----:B------:R-:W-:Y:S02]  /*69b0*/  SHF.R.S32.HI R55, RZ, 0x18, R55 ;  /* 0x00000018ff377819 */ /* 0x000fe40000011437 */
[----:B------:R-:W-:Y:S01]  /*69c0*/  ISETP.NE.AND P6, PT, R72, RZ, PT ;  /* 0x000000ff4800720c */ /* 0x000fe20003fc5270 */
[C---:B--2---:R-:W-:Y:S02]  /*69d0*/  IMAD R0, R47.reuse, R4, RZ ;  /* 0x000000042f007224 */ /* 0x044fe400078e02ff */
        /* <DEDUP_REMOVED lines=12> */
[C---:B------:R-:W-:Y:S01]  /*6aa0*/  IMAD R4, R47.reuse, R8, RZ ;  /* 0x000000082f047224 */ /* 0x040fe200078e02ff */
[----:B------:R-:W-:Y:S01]  /*6ab0*/  SHF.L.U32 R52, R58, 0x10, RZ ;  /* 0x000000103a347819 */ /* 0x000fe200000006ff */
[----:B------:R-:W-:Y:S01]  /*6ac0*/  IMAD R5, R47, R9, RZ ;  /* 0x000000092f057224 */ /* 0x000fe200078e02ff */
[----:B-1----:R-:W-:Y:S01]  /*6ad0*/  I2IP.S8.S32.SAT R69, R7, R3, RZ ;  /* 0x0000000307457239 */ /* 0x002fe200000014ff */
[----:B------:R-:W-:Y:S01]  /*6ae0*/  IMAD R6, R47, R10, RZ ;  /* 0x0000000a2f067224 */ /* 0x000fe200078e02ff */
[----:B------:R-:W-:Y:S01]  /*6af0*/  SHF.R.S32.HI R52, RZ, 0x18, R52 ;  /* 0x00000018ff347819 */ /* 0x000fe20000011434 */
[----:B------:R-:W-:Y:S01]  /*6b00*/  IMAD R4, R49, R50, R4 ;  /* 0x0000003231047224 */ /* 0x000fe200078e0204 */
[----:B------:R-:W-:Y:S01]  /*6b10*/  I2IP.S8.S32.SAT R68, R2, R0, R69 ;  /* 0x0000000002447239 */ /* 0x000fe20000001445 */
[-C--:B------:R-:W-:Y:S01]  /*6b20*/  IMAD R5, R51, R50.reuse, R5 ;  /* 0x0000003233057224 */ /* 0x080fe200078e0205 */
[----:B------:R-:W-:Y:S01]  /*6b30*/  SHF.R.S32.HI R49, RZ, 0x18, R57 ;  /* 0x00000018ff317819 */ /* 0x000fe20000011439 */
[----:B------:R-:W-:Y:S01]  /*6b40*/  IMAD R11, R47, R11, RZ ;  /* 0x0000000b2f0b7224 */ /* 0x000fe200078e02ff */
[C---:B------:R-:W-:Y:S01]  /*6b50*/  PRMT R51, R58.reuse, 0x8880, RZ ;  /* 0x000088803a337816 */ /* 0x040fe200000000ff */
[----:B------:R-:W-:Y:S01]  /*6b60*/  IMAD R6, R53, R50, R6 ;  /* 0x0000003235067224 */ /* 0x000fe200078e0206 */
[----:B------:R-:W-:Y:S01]  /*6b70*/  SHF.L.U32 R53, R58, 0x8, RZ ;  /* 0x000000083a357819 */ /* 0x000fe200000006ff */
[C---:B------:R-:W-:Y:S02]  /*6b80*/  IMAD R8, R47.reuse, R12, RZ ;  /* 0x0000000c2f087224 */ /* 0x040fe400078e02ff */
[----:B------:R-:W-:Y:S01]  /*6b90*/  IMAD R9, R47, R13, RZ ;  /* 0x0000000d2f097224 */ /* 0x000fe200078e02ff */
[----:B------:R-:W-:Y:S01]  /*6ba0*/  SHF.R.S32.HI R53, RZ, 0x18, R53 ;  /* 0x00000018ff357819 */ /* 0x000fe20000011435 */
[----:B------:R-:W-:Y:S01]  /*6bb0*/  IMAD R11, R49, R50, R11 ;  /* 0x00000032310b7224 */ /* 0x000fe200078e020b */
[----:B------:R-:W-:Y:S01]  /*6bc0*/  PRMT R49, R59, 0x8880, RZ ;  /* 0x000088803b317816 */ /* 0x000fe200000000ff */
[----:B------:R-:W-:Y:S02]  /*6bd0*/  IMAD R10, R47, R14, RZ ;  /* 0x0000000e2f0a7224 */ /* 0x000fe400078e02ff */
[----:B------:R-:W-:Y:S01]  /*6be0*/  IMAD R8, R51, R50, R8 ;  /* 0x0000003233087224 */ /* 0x000fe200078e0208 */
[----:B------:R-:W-:Y:S01]  /*6bf0*/  I2IP.S8.S32.SAT R70, R11, R6, RZ ;  /* 0x000000060b467239 */ /* 0x000fe200000014ff */
[-C--:B------:R-:W-:Y:S01]  /*6c00*/  IMAD R9, R52, R50.reuse, R9 ;  /* 0x0000003234097224 */ /* 0x080fe200078e0209 */
[----:B------:R-:W-:Y:S01]  /*6c10*/  SHF.L.U32 R51, R59, 0x10, RZ ;  /* 0x000000103b337819 */ /* 0x000fe200000006ff */
[----:B------:R-:W-:Y:S01]  /*6c20*/  IMAD R10, R53, R50, R10 ;  /* 0x00000032350a7224 */ /* 0x000fe200078e020a */
[----:B------:R-:W-:Y:S01]  /*6c30*/  I2IP.S8.S32.SAT R69, R5, R4, R70 ;  /* 0x0000000405457239 */ /* 0x000fe20000001446 */
[----:B------:R-:W-:Y:S01]  /*6c40*/  IMAD R15, R47, R15, RZ ;  /* 0x0000000f2f0f7224 */ /* 0x000fe200078e02ff */
[----:B------:R-:W-:Y:S01]  /*6c50*/  SHF.R.S32.HI R51, RZ, 0x18, R51 ;  /* 0x00000018ff337819 */ /* 0x000fe20000011433 */
[----:B------:R-:W-:Y:S01]  /*6c60*/  IMAD.SHL.U32 R53, R59, 0x100, RZ ;  /* 0x000001003b357824 */ /* 0x000fe200078e00ff */
[----:B------:R-:W-:Y:S01]  /*6c70*/  SHF.R.S32.HI R52, RZ, 0x18, R59 ;  /* 0x00000018ff347819 */ /* 0x000fe2000001143b */
[C---:B------:R-:W-:Y:S02]  /*6c80*/  IMAD R12, R47.reuse, R16, RZ ;  /* 0x000000102f0c7224 */ /* 0x040fe400078e02ff */
[----:B------:R-:W-:Y:S01]  /*6c90*/  IMAD R13, R47, R17, RZ ;  /* 0x000000112f0d7224 */ /* 0x000fe200078e02ff */
[----:B------:R-:W-:Y:S01]  /*6ca0*/  SHF.R.S32.HI R53, RZ, 0x18, R53 ;  /* 0x00000018ff357819 */ /* 0x000fe20000011435 */
[----:B------:R-:W-:Y:S01]  /*6cb0*/  IMAD R15, R54, R50, R15 ;  /* 0x00000032360f7224 */ /* 0x000fe200078e020f */
[----:B------:R-:W-:Y:S01]  /*6cc0*/  SHF.L.U32 R54, R61, 0x10, RZ ;  /* 0x000000103d367819 */ /* 0x000fe200000006ff */
[----:B------:R-:W-:Y:S02]  /*6cd0*/  IMAD R14, R47, R18, RZ ;  /* 0x000000122f0e7224 */ /* 0x000fe400078e02ff */
[----:B------:R-:W-:Y:S01]  /*6ce0*/  IMAD R12, R49, R50, R12 ;  /* 0x00000032310c7224 */ /* 0x000fe200078e020c */
[----:B------:R-:W-:Y:S01]  /*6cf0*/  I2IP.S8.S32.SAT R71, R15, R10, RZ ;  /* 0x0000000a0f477239 */ /* 0x000fe200000014ff */
[----:B------:R-:W-:Y:S01]  /*6d00*/  IMAD R19, R47, R19, RZ ;  /* 0x000000132f137224 */ /* 0x000fe200078e02ff */
[----:B------:R-:W-:Y:S01]  /*6d10*/  PRMT R49, R60, 0x8880, RZ ;  /* 0x000088803c317816 */ /* 0x000fe200000000ff */
[----:B------:R-:W-:Y:S01]  /*6d20*/  IMAD R13, R51, R50, R13 ;  /* 0x00000032330d7224 */ /* 0x000fe200078e020d */
[----:B------:R-:W-:Y:S01]  /*6d30*/  I2IP.S8.S32.SAT R70, R9, R8, R71 ;  /* 0x0000000809467239 */ /* 0x000fe20000001447 */
[----:B------:R-:W-:Y:S01]  /*6d40*/  IMAD R16, R47, R20, RZ ;  /* 0x000000142f107224 */ /* 0x000fe200078e02ff */
[----:B------:R-:W-:Y:S01]  /*6d50*/  SHF.R.S32.HI R54, RZ, 0x18, R54 ;  /* 0x00000018ff367819 */ /* 0x000fe20000011436 */
[-C--:B------:R-:W-:Y:S01]  /*6d60*/  IMAD R14, R53, R50.reuse, R14 ;  /* 0x00000032350e7224 */ /* 0x080fe200078e020e */
[----:B------:R-:W-:Y:S01]  /*6d70*/  PRMT R53, R61, 0x8880, RZ ;  /* 0x000088803d357816 */ /* 0x000fe200000000ff */
[-C--:B------:R-:W-:Y:S01]  /*6d80*/  IMAD R19, R52, R50.reuse, R19 ;  /* 0x0000003234137224 */ /* 0x080fe200078e0213 */
[----:B------:R-:W-:Y:S01]  /*6d90*/  SHF.R.S32.HI R52, RZ, 0x18, R60 ;  /* 0x00000018ff347819 */ /* 0x000fe2000001143c */
[----:B------:R-:W-:Y:S01]  /*6da0*/  IMAD R16, R49, R50, R16 ;  /* 0x0000003231107224 */ /* 0x000fe200078e0210 */
[C---:B------:R-:W-:Y:S01]  /*6db0*/  SHF.L.U32 R49, R60.reuse, 0x10, RZ ;  /* 0x000000103c317819 */ /* 0x040fe200000006ff */
[C---:B------:R-:W-:Y:S01]  /*6dc0*/  IMAD R17, R47.reuse, R21, RZ ;  /* 0x000000152f117224 */ /* 0x040fe200078e02ff */
[----:B------:R-:W-:Y:S01]  /*6dd0*/  SHF.L.U32 R51, R60, 0x8, RZ ;  /* 0x000000083c337819 */ /* 0x000fe200000006ff */
[C---:B------:R-:W-:Y:S01]  /*6de0*/  IMAD R18, R47.reuse, R22, RZ ;  /* 0x000000162f127224 */ /* 0x040fe200078e02ff */
[----:B------:R-:W-:Y:S01]  /*6df0*/  SHF.R.S32.HI R49, RZ, 0x18, R49 ;  /* 0x00000018ff317819 */ /* 0x000fe20000011431 */
[C---:B------:R-:W-:Y:S01]  /*6e00*/  IMAD R23, R47.reuse, R23, RZ ;  /* 0x000000172f177224 */ /* 0x040fe200078e02ff */
[----:B------:R-:W-:Y:S01]  /*6e10*/  SHF.R.S32.HI R51, RZ, 0x18, R51 ;  /* 0x00000018ff337819 */ /* 0x000fe20000011433 */
[----:B------:R-:W-:Y:S01]  /*6e20*/  IMAD R20, R47, R24, RZ ;  /* 0x000000182f147224 */ /* 0x000fe200078e02ff */
[----:B------:R-:W-:Y:S01]  /*6e30*/  I2IP.S8.S32.SAT R71, R19, R14, RZ ;  /* 0x0000000e13477239 */ /* 0x000fe200000014ff */
[----:B------:R-:W-:Y:S02]  /*6e40*/  IMAD R17, R49, R50, R17 ;  /* 0x0000003231117224 */ /* 0x000fe400078e0211 */
[----:B------:R-:W-:Y:S01]  /*6e50*/  IMAD.SHL.U32 R49, R61, 0x100, RZ ;  /* 0x000001003d317824 */ /* 0x000fe200078e00ff */
[----:B------:R-:W-:Y:S01]  /*6e60*/  I2IP.S8.S32.SAT R71, R13, R12, R71 ;  /* 0x0000000c0d477239 */ /* 0x000fe20000001447 */
[-C--:B------:R-:W-:Y:S01]  /*6e70*/  IMAD R18, R51, R50.reuse, R18 ;  /* 0x0000003233127224 */ /* 0x080fe200078e0212 */
[----:B------:R-:W-:Y:S01]  /*6e80*/  SHF.R.S32.HI R51, RZ, 0x18, R61 ;  /* 0x00000018ff337819 */ /* 0x000fe2000001143d */
[C---:B------:R-:W-:Y:S01]  /*6e90*/  IMAD R21, R47.reuse, R25, RZ ;  /* 0x000000192f157224 */ /* 0x040fe200078e02ff */
[----:B------:R-:W-:Y:S01]  /*6ea0*/  SHF.R.S32.HI R49, RZ, 0x18, R49 ;  /* 0x00000018ff317819 */ /* 0x000fe20000011431 */
[----:B------:R-:W-:Y:S01]  /*6eb0*/  IMAD R23, R52, R50, R23 ;  /* 0x0000003234177224 */ /* 0x000fe200078e0217 */
[----:B------:R1:W-:Y:S01]  /*6ec0*/  STS.128 [R95+UR49+0x5200], R68 ;  /* 0x005200445f007988 */ /* 0x0003e20008000c31 */
[----:B------:R-:W-:Y:S01]  /*6ed0*/  IMAD R22, R47, R26, RZ ;  /* 0x0000001a2f167224 */ /* 0x000fe200078e02ff */
[C---:B------:R-:W-:Y:S01]  /*6ee0*/  SHF.L.U32 R52, R62.reuse, 0x10, RZ ;  /* 0x000000103e347819 */ /* 0x040fe200000006ff */
        /* <DEDUP_REMOVED lines=9> */
[----:B------:R-:W-:Y:S01]  /*6f80*/  SHF.R.S32.HI R49, RZ, 0x18, R62 ;  /* 0x00000018ff317819 */ /* 0x000fe2000001143e */
[----:B------:R-:W-:Y:S01]  /*6f90*/  IMAD R25, R47, R29, RZ ;  /* 0x0000001d2f197224 */ /* 0x000fe200078e02ff */
[----:B------:R-:W-:Y:S01]  /*6fa0*/  SHF.R.S32.HI R54, RZ, 0x18, R63 ;  /* 0x00000018ff367819 */ /* 0x000fe2000001143f */
[-C--:B------:R-:W-:Y:S01]  /*6fb0*/  IMAD R27, R51, R50.reuse, R27 ;  /* 0x00000032331b7224 */ /* 0x080fe200078e021b */
[----:B------:R-:W-:Y:S01]  /*6fc0*/  PRMT R51, R63, 0x8880, RZ ;  /* 0x000088803f337816 */ /* 0x000fe200000000ff */
[----:B------:R-:W-:Y:S01]  /*6fd0*/  IMAD R24, R53, R50, R24 ;  /* 0x0000003235187224 */ /* 0x000fe200078e0218 */
[----:B------:R-:W-:Y:S01]  /*6fe0*/  SHF.L.U32 R53, R63, 0x8, RZ ;  /* 0x000000083f357819 */ /* 0x000fe200000006ff */
[----:B------:R-:W-:Y:S01]  /*6ff0*/  IMAD R26, R47, R30, RZ ;  /* 0x0000001e2f1a7224 */ /* 0x000fe200078e02ff */
[----:B------:R-:W-:Y:S01]  /*7000*/  I2IP.S8.S32.SAT R73, R27, R22, RZ ;  /* 0x000000161b497239 */ /* 0x000fe200000014ff */
[----:B------:R-:W-:Y:S01]  /*7010*/  IMAD R25, R52, R50, R25 ;  /* 0x0000003234197224 */ /* 0x000fe200078e0219 */
[----:B------:R-:W-:Y:S01]  /*7020*/  SHF.L.U32 R52, R63, 0x10, RZ ;  /* 0x000000103f347819 */ /* 0x000fe200000006ff */
[C---:B------:R-:W-:Y:S01]  /*7030*/  IMAD R31, R47.reuse, R31, RZ ;  /* 0x0000001f2f1f7224 */ /* 0x040fe200078e02ff */
[----:B------:R-:W-:Y:S01]  /*7040*/  SHF.R.S32.HI R53, RZ, 0x18, R53 ;  /* 0x00000018ff357819 */ /* 0x000fe20000011435 */
[----:B------:R-:W-:Y:S01]  /*7050*/  IMAD R28, R47, R32, RZ ;  /* 0x000000202f1c7224 */ /* 0x000fe200078e02ff */
[----:B------:R-:W-:Y:S01]  /*7060*/  SHF.R.S32.HI R52, RZ, 0x18, R52 ;  /* 0x00000018ff347819 */ /* 0x000fe20000011434 */
[----:B------:R-:W-:Y:S01]  /*7070*/  IMAD R26, R55, R50, R26 ;  /* 0x00000032371a7224 */ /* 0x000fe200078e021a */
[----:B------:R-:W-:Y:S01]  /*7080*/  I2IP.S8.S32.SAT R77, R21, R20, R73 ;  /* 0x00000014154d7239 */ /* 0x000fe20000001449 */
[----:B------:R-:W-:Y:S01]  /*7090*/  IMAD R29, R47, R33, RZ ;  /* 0x000000212f1d7224 */ /* 0x000fe200078e02ff */
[----:B------:R-:W-:Y:S01]  /*70a0*/  LEA R73, R100, UR49, 0x3 ;  /* 0x0000003164497c11 */ /* 0x000fe2000f8e18ff */
        /* <DEDUP_REMOVED lines=8> */
[----:B------:R-:W-:Y:S01]  /*7130*/  @P6 SHF.L.U32 R74, R99, 0x1f, RZ ;  /* 0x0000001f634a6819 */ /* 0x000fe200000006ff */
        /* <DEDUP_REMOVED lines=12> */
[----:B------:R-:W-:Y:S02]  /*7200*/  UIADD3 UR8, UP0, UPT, UR52, 0x680, URZ ;  /* 0x0000068034087890 */ /* 0x000fe4000ff1e0ff */
[----:B------:R-:W-:Y:S02]  /*7210*/  UIADD3 UR5, UPT, UPT, UR41, 0x40, URZ ;  /* 0x0000004029057890 */ /* 0x000fe4000fffe0ff */
[----:B------:R-:W-:Y:S02]  /*7220*/  UIADD3 UR4, UPT, UPT, UR49, 0x5200, URZ ;  /* 0x0000520031047890 */ /* 0x000fe4000fffe0ff */
[----:B------:R-:W-:Y:S01]  /*7230*/  UIADD3.X UR9, UPT, UPT, URZ, UR53, URZ, UP0, !UPT ;  /* 0x00000035ff097290 */ /* 0x000fe200087fe4ff */
[----:B------:R-:W-:Y:S01]  /*7240*/  UMOV UR6, UR42 ;  /* 0x0000002a00067c82 */ /* 0x000fe20008000000 */
[----:B------:R-:W-:Y:S07]  /*7250*/  UMOV UR7, UR36 ;  /* 0x0000002400077c82 */ /* 0x000fee0008000000 */
[----:B------:R2:W-:Y:S01]  /*7260*/  UTMASTG.3D [UR4], [UR8] ;  /* 0x00000004080073b5 */ /* 0x0005e20008010000 */
[----:B------:R0:W-:Y:S01]  /*7270*/  UTMACMDFLUSH ;  /* 0x00000000000079b7 */ /* 0x0001e20000000000 */
[----:B--2---:R-:W-:Y:S04]  /*7280*/  DEPBAR.LE SB0, 0x1 ;  /* 0x000080400000791a */ /* 0x004fe80000000000 */
.L_x_106:
[----:B------:R-:W-:Y:S05]  /*7290*/  BSYNC.RECONVERGENT B0 ;  /* 0x0000000000007941 */ /* 0x000fea0003800200 */
.L_x_105:
        /* <DEDUP_REMOVED lines=14> */
.L_x_110:
[----:B------:R-:W-:Y:S05]  /*7380*/  BSYNC B0 ;  /* 0x0000000000007941 */ /* 0x000fea0003800000 */
.L_x_109:
        /* <DEDUP_REMOVED lines=18> */
.L_x_108:
[----:B------:R-:W-:Y:S05]  /*74b0*/  BSYNC B1 ;  /* 0x0000000000017941 */ /* 0x000fea0003800000 */
.L_x_107:
        /* <DEDUP_REMOVED lines=21> */
.L_x_112:
        /* <DEDUP_REMOVED lines=8> */
[----:B------:R-:W-:Y:S02]  /*7690*/  ISETP.NE.AND P6, PT, R72, RZ, PT ;  /* 0x000000ff4800720c */ /* 0x000fe40003fc5270 */
[----:B------:R-:W-:Y:S01]  /*76a0*/  SHF.R.S32.HI R53, RZ, 0x18, R53 ;  /* 0x00000018ff357819 */ /* 0x000fe20000011435 */
[----:B------:R-:W-:Y:S01]  /*76b0*/  LDTM.16dp32bit_t0_t15.x32 R4, tmem[UR4+0x80] ;  /* 0x00008004000479ee */ /* 0x000fe20008a80000 */
[----:B------:R-:W2:Y:S01]  /*76c0*/  LDTM.16dp32bit_t16_t31.x32 R4, tmem[UR4+0xa0] ;  /* 0x0000a004000479ee */ /* 0x000ea20008aa0000 */
[----:B------:R-:W-:Y:S02]  /*76d0*/  SHF.R.S32.HI R54, RZ, 0x18, R58 ;  /* 0x00000018ff367819 */ /* 0x000fe4000001143a */
[----:B----4-:R-:W-:Y:S02]  /*76e0*/  SHF.L.U32 R55, R62, 0x8, RZ ;  /* 0x000000083e377819 */ /* 0x010fe400000006ff */
[----:B------:R-:W-:Y:S02]  /*76f0*/  ISETP.NE.AND P0, PT, R105, RZ, PT ;  /* 0x000000ff6900720c */ /* 0x000fe40003f05270 */
[----:B------:R-:W-:Y:S01]  /*7700*/  SHF.R.S32.HI R55, RZ, 0x18, R55 ;  /* 0x00000018ff377819 */ /* 0x000fe20000011437 */
        /* <DEDUP_REMOVED lines=132> */
[----:B------:R-:W-:Y:S02]  /*7f50*/  UIADD3 UR8, UP0, UPT, UR52, 0x680, URZ ;  /* 0x0000068034087890 */ /* 0x000fe4000ff1e0ff */
[----:B------:R-:W-:Y:S02]  /*7f60*/  UIADD3 UR5, UPT, UPT, UR41, 0x80, URZ ;  /* 0x0000008029057890 */ /* 0x000fe4000fffe0ff */
[----:B------:R-:W-:Y:S01]  /*7f70*/  MOV R104, UR10 ;  /* 0x0000000a00687c02 */ /* 0x000fe20008000f00 */
[----:B------:R-:W-:Y:S01]  /*7f80*/  UIADD3.X UR9, UPT, UPT, URZ, UR53, URZ, UP0, !UPT ;  /* 0x00000035ff097290 */ /* 0x000fe200087fe4ff */
[----:B------:R-:W-:Y:S02]  /*7f90*/  UMOV UR6, UR42 ;  /* 0x0000002a00067c82 */ /* 0x000fe40008000000 */
[----:B------:R-:W-:Y:S01]  /*7fa0*/  R2UR UR4, R104 ;  /* 0x00000000680472ca */ /* 0x000fe200000e0000 */
[----:B------:R-:W-:Y:S11]  /*7fb0*/  UMOV UR7, UR36 ;  /* 0x0000002400077c82 */ /* 0x000ff60008000000 */
[----:B------:R-:W-:Y:S01]  /*7fc0*/  @!UPT UIADD3 URZ, UPT, UPT, URZ, URZ, URZ ;  /* 0x000000fffffff290 */ /* 0x000fe2000fffe0ff */
[----:B------:R2:W-:Y:S01]  /*7fd0*/  UTMASTG.3D [UR4], [UR8] ;  /* 0x00000004080073b5 */ /* 0x0005e20008010000 */
[----:B------:R0:W-:Y:S01]  /*7fe0*/  UTMACMDFLUSH ;  /* 0x00000000000079b7 */ /* 0x0001e20000000000 */
[----:B--2---:R-:W-:Y:S04]  /*7ff0*/  DEPBAR.LE SB0, 0x1 ;  /* 0x000080400000791a */ /* 0x004fe80000000000 */
.L_x_114:
[----:B------:R-:W-:Y:S05]  /*8000*/  BSYNC.RECONVERGENT B0 ;  /* 0x0000000000007941 */ /* 0x000fea0003800200 */
.L_x_113:
        /* <DEDUP_REMOVED lines=14> */
.L_x_118:
[----:B------:R-:W-:Y:S05]  /*80f0*/  BSYNC B0 ;  /* 0x0000000000007941 */ /* 0x000fea0003800000 */
.L_x_117:
        /* <DEDUP_REMOVED lines=18> */
.L_x_116:
[----:B------:R-:W-:Y:S05]  /*8220*/  BSYNC B1 ;  /* 0x0000000000017941 */ /* 0x000fea0003800000 */
.L_x_115:
        /* <DEDUP_REMOVED lines=21> */
.L_x_120:
[----:B------:R-:W-:Y:S01]  /*8380*/  ISETP.NE.AND P0, PT, R105, RZ, PT ;  /* 0x000000ff6900720c */ /* 0x000fe20003f05270 */
[----:B------:R-:W-:Y:S05]  /*8390*/  WARPSYNC.ALL ;  /* 0x0000000000007948 */ /* 0x000fea0003800000 */
[----:B------:R-:W-:Y:S01]  /*83a0*/  IMAD.SHL.U32 R80, R57, 0x100, RZ ;  /* 0x0000010039507824 */ /* 0x000fe200078e00ff */
[----:B------:R-:W-:Y:S01]  /*83b0*/  R2UR UR4, R48 ;  /* 0x00000000300472ca */ /* 0x000fe200000e0000 */
[----:B-1----:R-:W-:Y:S01]  /*83c0*/  IMAD.SHL.U32 R74, R59, 0x100, RZ ;  /* 0x000001003b4a7824 */ /* 0x002fe200078e00ff */
[C---:B------:R-:W-:Y:S01]  /*83d0*/  SHF.L.U32 R51, R56.reuse, 0x10, RZ ;  /* 0x0000001038337819 */ /* 0x040fe200000006ff */
[----:B----4-:R-:W-:Y:S01]  /*83e0*/  IMAD.SHL.U32 R68, R61, 0x100, RZ ;  /* 0x000001003d447824 */ /* 0x010fe200078e00ff */
[C---:B------:R-:W-:Y:S01]  /*83f0*/  PRMT R49, R56.reuse, 0x8880, RZ ;  /* 0x0000888038317816 */ /* 0x040fe200000000ff */
[----:B------:R-:W-:Y:S01]  /*8400*/  BSSY.RECONVERGENT B0, `(.L_x_121) ;  /* 0x000009e000007945 */ /* 0x000fe20003800200 */
[----:B------:R-:W-:Y:S02]  /*8410*/  SHF.L.U32 R53, R56, 0x8, RZ ;  /* 0x0000000838357819 */ /* 0x000fe400000006ff */
[----:B------:R-:W-:Y:S02]  /*8420*/  SHF.R.S32.HI R51, RZ, 0x18, R51 ;  /* 0x00000018ff337819 */ /* 0x000fe40000011433 */
[C---:B------:R-:W-:Y:S02]  /*8430*/  PRMT R82, R57.reuse, 0x8880, RZ ;  /* 0x0000888039527816 */ /* 0x040fe400000000ff */
[----:B------:R-:W-:Y:S01]  /*8440*/  SHF.R.S32.HI R53, RZ, 0x18, R53 ;  /* 0x00000018ff357819 */ /* 0x000fe20000011435 */
[----:B------:R-:W-:Y:S01]  /*8450*/  LDTM.16dp32bit_t0_t15.x32 R4, tmem[UR4+0xc0] ;  /* 0x0000c004000479ee */ /* 0x000fe20008a80000 */
[----:B------:R-:W1:Y:S01]  /*8460*/  LDTM.16dp32bit_t16_t31.x32 R4, tmem[UR4+0xe0] ;  /* 0x0000e004000479ee */ /* 0x000e620008aa0000 */
[----:B------:R-:W-:Y:S01]  /*8470*/  NOP ;  /* 0x0000000000007918 */ /* 0x000fe20000000000 */
[----:B------:R-:W-:Y:S02]  /*8480*/  R2UR UR5, R108 ;  /* 0x000000006c0572ca */ /* 0x000fe400000e0000 */
[----:B------:R-:W-:Y:S02]  /*8490*/  SHF.R.S32.HI R52, RZ, 0x18, R56 ;  /* 0x00000018ff347819 */ /* 0x000fe40000011438 */
[----:B------:R-:W-:Y:S02]  /*84a0*/  SHF.L.U32 R81, R57, 0x10, RZ ;  /* 0x0000001039517819 */ /* 0x000fe400000006ff */
[C---:B------:R-:W-:Y:S02]  /*84b0*/  PRMT R79, R58.reuse, 0x8880, RZ ;  /* 0x000088803a4f7816 */ /* 0x040fe400000000ff */
[----:B------:R-:W-:Y:S02]  /*84c0*/  SHF.R.S32.HI R54, RZ, 0x18, R57 ;  /* 0x00000018ff367819 */ /* 0x000fe40000011439 */
[----:B------:R-:W-:Y:S02]  /*84d0*/  SHF.L.U32 R78, R58, 0x10, RZ ;  /* 0x000000103a4e7819 */ /* 0x000fe400000006ff */
[C---:B------:R-:W-:Y:S01]  /*84e0*/  PRMT R76, R59.reuse, 0x8880, RZ ;  /* 0x000088803b4c7816 */ /* 0x040fe200000000ff */
[----:B------:R-:W-:Y:S01]  /*84f0*/  UIADD3 UR5, UPT, UPT, UR5, 0xc0, URZ ;  /* 0x000000c005057890 */ /* 0x000fe2000fffe0ff */
[----:B------:R-:W-:Y:S02]  /*8500*/  SHF.R.S32.HI R55, RZ, 0x18, R58 ;  /* 0x00000018ff377819 */ /* 0x000fe4000001143a */
[----:B------:R-:W-:Y:S01]  /*8510*/  SHF.L.U32 R75, R59, 0x10, RZ ;  /* 0x000000103b4b7819 */ /* 0x000fe200000006ff */
[----:B------:R-:W-:Y:S01]  /*8520*/  UPRMT UR5, UR37, 0x654, UR5 ;  /* 0x0000065425057896 */ /* 0x000fe20008000005 */
[C---:B------:R-:W-:Y:S02]  /*8530*/  PRMT R73, R60.reuse, 0x8880, RZ ;  /* 0x000088803c497816 */ /* 0x040fe400000000ff */
[----:B------:R-:W-:Y:S01]  /*8540*/  SHF.R.S32.HI R56, RZ, 0x18, R59 ;  /* 0x00000018ff387819 */ /* 0x000fe2000001143b */
[C---:B-1----:R-:W-:Y:S01]  /*8550*/  IMAD R4, R47.reuse, R4, RZ ;  /* 0x000000042f047224 */ /* 0x042fe200078e02ff */
[----:B------:R-:W-:Y:S01]  /*8560*/  SHF.L.U32 R72, R60, 0x10, RZ ;  /* 0x000000103c487819 */ /* 0x000fe200000006ff */
[----:B------:R-:W-:Y:S01]  /*8570*/  IMAD R5, R47, R5, RZ ;  /* 0x000000052f057224 */ /* 0x000fe200078e02ff */
[----:B------:R-:W-:Y:S01]  /*8580*/  PRMT R70, R61, 0x8880, RZ ;  /* 0x000088803d467816 */ /* 0x000fe200000000ff */
[----:B------:R-:W-:Y:S01]  /*8590*/  IMAD R6, R47, R6, RZ ;  /* 0x000000062f067224 */ /* 0x000fe200078e02ff */
[----:B------:R-:W-:Y:S01]  /*85a0*/  SYNCS.ARRIVE.TRANS64.RED.A1T0 RZ, [UR5], RZ ;  /* 0x000000ffffff79a7 */ /* 0x000fe20008100405 */
[----:B------:R-:W-:Y:S01]  /*85b0*/  IMAD R4, R49, R50, R4 ;  /* 0x0000003231047224 */ /* 0x000fe200078e0204 */
[----:B------:R-:W-:Y:S01]  /*85c0*/  MOV R49, R82 ;  /* 0x0000005200317202 */ /* 0x000fe20000000f00 */
[----:B------:R-:W-:Y:S01]  /*85d0*/  IMAD R7, R47, R7, RZ ;  /* 0x000000072f077224 */ /* 0x000fe200078e02ff */
[----:B------:R-:W-:Y:S01]  /*85e0*/  SHF.R.S32.HI R57, RZ, 0x18, R60 ;  /* 0x00000018ff397819 */ /* 0x000fe2000001143c */
[-C--:B------:R-:W-:Y:S01]  /*85f0*/  IMAD R5, R51, R50.reuse, R5 ;  /* 0x0000003233057224 */ /* 0x080fe200078e0205 */
[----:B------:R-:W-:Y:S01]  /*8600*/  SHF.R.S32.HI R51, RZ, 0x18, R81 ;  /* 0x00000018ff337819 */ /* 0x000fe20000011451 */
[----:B------:R-:W-:Y:S01]  /*8610*/  IMAD R6, R53, R50, R6 ;  /* 0x0000003235067224 */ /* 0x000fe200078e0206 */
[----:B------:R-:W-:Y:S01]  /*8620*/  SHF.R.S32.HI R53, RZ, 0x18, R80 ;  /* 0x00000018ff357819 */ /* 0x000fe20000011450 */
[----:B------:R-:W-:Y:S01]  /*8630*/  IMAD R8, R47, R8, RZ ;  /* 0x000000082f087224 */ /* 0x000fe200078e02ff */
[----:B------:R-:W-:Y:S01]  /*8640*/  SHF.L.U32 R69, R61, 0x10, RZ ;  /* 0x000000103d457819 */ /* 0x000fe200000006ff */
[----:B------:R-:W-:Y:S01]  /*8650*/  IMAD R7, R52, R50, R7 ;  /* 0x0000003234077224 */ /* 0x000fe200078e0207 */
[----:B------:R-:W-:Y:S01]  /*8660*/  SHF.R.S32.HI R52, RZ, 0x18, R75 ;  /* 0x00000018ff347819 */ /* 0x000fe2000001144b */
[C---:B------:R-:W-:Y:S01]  /*8670*/  IMAD R9, R47.reuse, R9, RZ ;  /* 0x000000092f097224 */ /* 0x040fe200078e02ff */
[----:B------:R-:W-:Y:S01]  /*8680*/  PRMT R67, R62, 0x8880, RZ ;  /* 0x000088803e437816 */ /* 0x000fe200000000ff */
[----:B------:R-:W-:Y:S01]  /*8690*/  IMAD R10, R47, R10, RZ ;  /* 0x0000000a2f0a7224 */ /* 0x000fe200078e02ff */
[----:B------:R-:W-:Y:S01]  /*86a0*/  I2IP.S8.S32.SAT R112, R7, R6, RZ ;  /* 0x0000000607707239 */ /* 0x000fe200000014ff */
[----:B------:R-:W-:Y:S01]  /*86b0*/  IMAD R8, R49, R50, R8 ;  /* 0x0000003231087224 */ /* 0x000fe200078e0208 */
[----:B------:R-:W-:Y:S01]  /*86c0*/  MOV R49, R79 ;  /* 0x0000004f00317202 */ /* 0x000fe20000000f00 */
[----:B------:R-:W-:Y:S01]  /*86d0*/  IMAD R11, R47, R11, RZ ;  /* 0x0000000b2f0b7224 */ /* 0x000fe200078e02ff */
[----:B------:R-:W-:Y:S01]  /*86e0*/  I2IP.S8.S32.SAT R112, R5, R4, R112 ;  /* 0x0000000405707239 */ /* 0x000fe20000001470 */
[-C--:B------:R-:W-:Y:S01]  /*86f0*/  IMAD R9, R51, R50.reuse, R9 ;  /* 0x0000003233097224 */ /* 0x080fe200078e0209 */
[----:B------:R-:W-:Y:S01]  /*8700*/  SHF.R.S32.HI R51, RZ, 0x18, R78 ;  /* 0x00000018ff337819 */ /* 0x000fe2000001144e */
[----:B------:R-:W-:Y:S01]  /*8710*/  IMAD R10, R53, R50, R10 ;  /* 0x00000032350a7224 */ /* 0x000fe200078e020a */
[----:B------:R-:W-:Y:S01]  /*8720*/  SHF.R.S32.HI R53, RZ, 0x18, R74 ;  /* 0x00000018ff357819 */ /* 0x000fe2000001144a */
[C---:B------:R-:W-:Y:S01]  /*8730*/  IMAD R12, R47.reuse, R12, RZ ;  /* 0x0000000c2f0c7224 */ /* 0x040fe200078e02ff */
[----:B------:R-:W-:Y:S01]  /*8740*/  SHF.L.U32 R77, R58, 0x8, RZ ;  /* 0x000000083a4d7819 */ /* 0x000fe200000006ff */
[-C--:B------:R-:W-:Y:S01]  /*8750*/  IMAD R11, R54, R50.reuse, R11 ;  /* 0x00000032360b7224 */ /* 0x080fe200078e020b */
[----:B------:R-:W-:Y:S01]  /*8760*/  SHF.R.S32.HI R58, RZ, 0x18, R61 ;  /* 0x00000018ff3a7819 */ /* 0x000fe2000001143d */
[----:B------:R-:W-:Y:S01]  /*8770*/  IMAD R13, R47, R13, RZ ;  /* 0x0000000d2f0d7224 */ /* 0x000fe200078e02ff */
[----:B------:R-:W-:Y:S01]  /*8780*/  SHF.L.U32 R66, R62, 0x10, RZ ;  /* 0x000000103e427819 */ /* 0x000fe200000006ff */
[----:B------:R-:W-:Y:S01]  /*8790*/  IMAD R12, R49, R50, R12 ;  /* 0x00000032310c7224 */ /* 0x000fe200078e020c */
[----:B------:R-:W-:Y:S01]  /*87a0*/  SHF.R.S32.HI R49, RZ, 0x18, R77 ;  /* 0x00000018ff317819 */ /* 0x000fe2000001144d */
[----:B------:R-:W-:Y:S01]  /*87b0*/  IMAD R14, R47, R14, RZ ;  /* 0x0000000e2f0e7224 */ /* 0x000fe200078e02ff */
[----:B------:R-:W-:Y:S01]  /*87c0*/  I2IP.S8.S32.SAT R113, R11, R10, RZ ;  /* 0x0000000a0b717239 */ /* 0x000fe200000014ff */
[----:B------:R-:W-:Y:S01]  /*87d0*/  IMAD R15, R47, R15, RZ ;  /* 0x0000000f2f0f7224 */ /* 0x000fe200078e02ff */
[----:B------:R-:W-:Y:S01]  /*87e0*/  PRMT R64, R63, 0x8880, RZ ;  /* 0x000088803f407816 */ /* 0x000fe200000000ff */
[----:B------:R-:W-:Y:S01]  /*87f0*/  IMAD R13, R51, R50, R13 ;  /* 0x00000032330d7224 */ /* 0x000fe200078e020d */
[----:B------:R-:W-:Y:S01]  /*8800*/  MOV R51, R76 ;  /* 0x0000004c00337202 */ /* 0x000fe20000000f00 */
[----:B------:R-:W-:Y:S01]  /*8810*/  IMAD R16, R47, R16, RZ ;  /* 0x000000102f107224 */ /* 0x000fe200078e02ff */
[----:B------:R-:W-:Y:S01]  /*8820*/  I2IP.S8.S32.SAT R113, R9, R8, R113 ;  /* 0x0000000809717239 */ /* 0x000fe20000001471 */
[-C--:B------:R-:W-:Y:S01]  /*8830*/  IMAD R14, R49, R50.reuse, R14 ;  /* 0x00000032310e7224 */ /* 0x080fe200078e020e */
[----:B------:R-:W-:Y:S01]  /*8840*/  SHF.R.S32.HI R59, RZ, 0x18, R62 ;  /* 0x00000018ff3b7819 */ /* 0x000fe2000001143e */
[----:B------:R-:W-:Y:S01]  /*8850*/  IMAD R17, R47, R17, RZ ;  /* 0x000000112f117224 */ /* 0x000fe200078e02ff */
[----:B------:R-:W-:Y:S01]  /*8860*/  SHF.L.U32 R71, R60, 0x8, RZ ;  /* 0x000000083c477819 */ /* 0x000fe200000006ff */
[----:B------:R-:W-:Y:S01]  /*8870*/  IMAD R15, R55, R50, R15 ;  /* 0x00000032370f7224 */ /* 0x000fe200078e020f */
[----:B------:R-:W-:Y:S01]  /*8880*/  SHF.R.S32.HI R60, RZ, 0x18, R63 ;  /* 0x00000018ff3c7819 */ /* 0x000fe2000001143f */
[----:B------:R-:W-:Y:S01]  /*8890*/  IMAD R18, R47, R18, RZ ;  /* 0x000000122f127224 */ /* 0x000fe200078e02ff */
[----:B------:R-:W-:Y:S01]  /*88a0*/  SHF.L.U32 R65, R62, 0x8, RZ ;  /* 0x000000083e417819 */ /* 0x000fe200000006ff */
[----:B------:R-:W-:Y:S01]  /*88b0*/  IMAD R16, R51, R50, R16 ;  /* 0x0000003233107224 */ /* 0x000fe200078e0210 */
[----:B------:R-:W-:Y:S01]  /*88c0*/  I2IP.S8.S32.SAT R114, R15, R14, RZ ;  /* 0x0000000e0f727239 */ /* 0x000fe200000014ff */
[----:B------:R-:W-:Y:S01]  /*88d0*/  IMAD R19, R47, R19, RZ ;  /* 0x000000132f137224 */ /* 0x000fe200078e02ff */
[----:B------:R-:W-:Y:S01]  /*88e0*/  SHF.R.S32.HI R51, RZ, 0x18, R72 ;  /* 0x00000018ff337819 */ /* 0x000fe20000011448 */
[----:B------:R-:W-:Y:S01]  /*88f0*/  IMAD R17, R52, R50, R17 ;  /* 0x0000003234117224 */ /* 0x000fe200078e0211 */
[----:B------:R-:W-:Y:S01]  /*8900*/  I2IP.S8.S32.SAT R114, R13, R12, R114 ;  /* 0x0000000c0d727239 */ /* 0x000fe20000001472 */
[----:B------:R-:W-:Y:S01]  /*8910*/  IMAD R0, R47, R20, RZ ;  /* 0x000000142f007224 */ /* 0x000fe200078e02ff */
[----:B------:R-:W-:Y:S01]  /*8920*/  SHF.R.S32.HI R52, RZ, 0x18, R71 ;  /* 0x00000018ff347819 */ /* 0x000fe20000011447 */
[-C--:B------:R-:W-:Y:S01]  /*8930*/  IMAD R18, R53, R50.reuse, R18 ;  /* 0x0000003235127224 */ /* 0x080fe200078e0212 */
[----:B------:R-:W-:Y:S01]  /*8940*/  SHF.R.S32.HI R53, RZ, 0x18, R68 ;  /* 0x00000018ff357819 */ /* 0x000fe20000011444 */
[----:B------:R-:W-:Y:S01]  /*8950*/  IMAD.MOV.U32 R49, RZ, RZ, R73 ;  /* 0x000000ffff317224 */ /* 0x000fe200078e0049 */
[----:B------:R-:W-:Y:S01]  /*8960*/  SHF.L.U32 R62, R63, 0x10, RZ ;  /* 0x000000103f3e7819 */ /* 0x000fe200000006ff */
[C---:B------:R-:W-:Y:S01]  /*8970*/  IMAD R2, R47.reuse, R21, RZ ;  /* 0x000000152f027224 */ /* 0x040fe200078e02ff */
[----:B------:R-:W-:Y:S01]  /*8980*/  IADD3 R44, PT, PT, R44, 0x1, RZ ;  /* 0x000000012c2c7810 */ /* 0x000fe20007ffe0ff */
[----:B------:R-:W-:Y:S02]  /*8990*/  IMAD R19, R56, R50, R19 ;  /* 0x0000003238137224 */ /* 0x000fe400078e0213 */
[----:B------:R-:W-:Y:S02]  /*89a0*/  IMAD R3, R47, R22, RZ ;  /* 0x000000162f037224 */ /* 0x000fe400078e02ff */
[----:B------:R-:W-:Y:S01]  /*89b0*/  IMAD R0, R49, R50, R0 ;  /* 0x0000003231007224 */ /* 0x000fe200078e0200 */
[----:B------:R-:W-:Y:S01]  /*89c0*/  I2IP.S8.S32.SAT R115, R19, R18, RZ ;  /* 0x0000001213737239 */ /* 0x000fe200000014ff */
[----:B------:R-:W-:Y:S01]  /*89d0*/  IMAD R23, R47, R23, RZ ;  /* 0x000000172f177224 */ /* 0x000fe200078e02ff */
[----:B------:R-:W-:Y:S01]  /*89e0*/  MOV R49, R70 ;  /* 0x0000004600317202 */ /* 0x000fe20000000f00 */
[----:B------:R-:W-:Y:S01]  /*89f0*/  IMAD R2, R51, R50, R2 ;  /* 0x0000003233027224 */ /* 0x000fe200078e0202 */
[----:B------:R-:W-:Y:S01]  /*8a00*/  I2IP.S8.S32.SAT R115, R17, R16, R115 ;  /* 0x0000001011737239 */ /* 0x000fe20000001473 */
[C---:B------:R-:W-:Y:S01]  /*8a10*/  IMAD R20, R47.reuse, R24, RZ ;  /* 0x000000182f147224 */ /* 0x040fe200078e02ff */
[----:B------:R-:W-:Y:S01]  /*8a20*/  SHF.R.S32.HI R51, RZ, 0x18, R69 ;  /* 0x00000018ff337819 */ /* 0x000fe20000011445 */
[-C--:B------:R-:W-:Y:S01]  /*8a30*/  IMAD R3, R52, R50.reuse, R3 ;  /* 0x0000003234037224 */ /* 0x080fe200078e0203 */
[----:B------:R-:W-:Y:S01]  /*8a40*/  SHF.R.S32.HI R52, RZ, 0x18, R62 ;  /* 0x00000018ff347819 */ /* 0x000fe2000001143e */
[----:B------:R-:W-:Y:S01]  /*8a50*/  IMAD R21, R47, R25, RZ ;  /* 0x000000192f157224 */ /* 0x000fe200078e02ff */
[----:B------:R1:W-:Y:S01]  /*8a60*/  STS.128 [R95+UR49+0x5200], R112 ;  /* 0x005200705f007988 */ /* 0x0003e20008000c31 */
[----:B------:R-:W-:Y:S02]  /*8a70*/  IMAD R23, R57, R50, R23 ;  /* 0x0000003239177224 */ /* 0x000fe400078e0217 */
[----:B------:R-:W-:Y:S02]  /*8a80*/  IMAD R22, R47, R26, RZ ;  /* 0x0000001a2f167224 */ /* 0x000fe400078e02ff */
[-C--:B------:R-:W-:Y:S01]  /*8a90*/  IMAD R20, R49, R50.reuse, R20 ;  /* 0x0000003231147224 */ /* 0x080fe200078e0214 */
[----:B------:R-:W-:Y:S01]  /*8aa0*/  I2IP.S8.S32.SAT R111, R23, R3, RZ ;  /* 0x00000003176f7239 */ /* 0x000fe200000014ff */
[----:B------:R-:W-:Y:S01]  /*8ab0*/  IMAD R27, R47, R27, RZ ;  /* 0x0000001b2f1b7224 */ /* 0x000fe200078e02ff */
[----:B------:R-:W-:Y:S01]  /*8ac0*/  MOV R49, R67 ;  /* 0x0000004300317202 */ /* 0x000fe20000000f00 */
[----:B------:R-:W-:Y:S01]  /*8ad0*/  IMAD R21, R51, R50, R21 ;  /* 0x0000003233157224 */ /* 0x000fe200078e0215 */
[----:B------:R-:W-:Y:S01]  /*8ae0*/  I2IP.S8.S32.SAT R116, R2, R0, R111 ;  /* 0x0000000002747239 */ /* 0x000fe2000000146f */
[----:B------:R-:W-:Y:S01]  /*8af0*/  IMAD R24, R47, R28, RZ ;  /* 0x0000001c2f187224 */ /* 0x000fe200078e02ff */
[----:B------:R-:W-:Y:S01]  /*8b00*/  SHF.R.S32.HI R51, RZ, 0x18, R66 ;  /* 0x00000018ff337819 */ /* 0x000fe20000011442 */
[-C--:B------:R-:W-:Y:S02]  /*8b10*/  IMAD R22, R53, R50.reuse, R22 ;  /* 0x0000003235167224 */ /* 0x080fe400078e0216 */
[-C--:B------:R-:W-:Y:S02]  /*8b20*/  IMAD R27, R58, R50.reuse, R27 ;  /* 0x000000323a1b7224 */ /* 0x080fe400078e021b */
[----:B------:R-:W-:Y:S02]  /*8b30*/  IMAD R25, R47, R29, RZ ;  /* 0x0000001d2f197224 */ /* 0x000fe400078e02ff */
[----:B------:R-:W-:Y:S01]  /*8b40*/  IMAD R24, R49, R50, R24 ;  /* 0x0000003231187224 */ /* 0x000fe200078e0218 */
[----:B------:R-:W-:Y:S01]  /*8b50*/  SHF.R.S32.HI R49, RZ, 0x18, R65 ;  /* 0x00000018ff317819 */ /* 0x000fe20000011441 */
[----:B------:R-:W-:Y:S01]  /*8b60*/  IMAD R26, R47, R30, RZ ;  /* 0x0000001e2f1a7224 */ /* 0x000fe200078e02ff */
[----:B------:R-:W-:Y:S01]  /*8b70*/  I2IP.S8.S32.SAT R117, R27, R22, RZ ;  /* 0x000000161b757239 */ /* 0x000fe200000014ff */
[----:B------:R-:W-:Y:S02]  /*8b80*/  IMAD.SHL.U32 R61, R63, 0x100, RZ ;  /* 0x000001003f3d7824 */ /* 0x000fe400078e00ff */
[----:B------:R-:W-:Y:S01]  /*8b90*/  IMAD R31, R47, R31, RZ ;  /* 0x0000001f2f1f7224 */ /* 0x000fe200078e02ff */
[----:B------:R-:W-:Y:S01]  /*8ba0*/  I2IP.S8.S32.SAT R117, R21, R20, R117 ;  /* 0x0000001415757239 */ /* 0x000fe20000001475 */
[----:B------:R-:W-:Y:S01]  /*8bb0*/  IMAD R25, R51, R50, R25 ;  /* 0x0000003233197224 */ /* 0x000fe200078e0219 */
[----:B------:R-:W-:Y:S01]  /*8bc0*/  MOV R51, R64 ;  /* 0x0000004000337202 */ /* 0x000fe20000000f00 */
[----:B------:R-:W-:Y:S01]  /*8bd0*/  IMAD R28, R47, R32, RZ ;  /* 0x000000202f1c7224 */ /* 0x000fe200078e02ff */
[----:B------:R-:W-:Y:S01]  /*8be0*/  SHF.R.S32.HI R53, RZ, 0x18, R61 ;  /* 0x00000018ff357819 */ /* 0x000fe2000001143d */
[-C--:B------:R-:W-:Y:S02]  /*8bf0*/  IMAD R26, R49, R50.reuse, R26 ;  /* 0x00000032311a7224 */ /* 0x080fe400078e021a */
[----:B------:R-:W-:Y:S02]  /*8c00*/  IMAD R29, R47, R33, RZ ;  /* 0x000000212f1d7224 */ /* 0x000fe400078e02ff */
[-C--:B------:R-:W-:Y:S02]  /*8c10*/  IMAD R31, R59, R50.reuse, R31 ;  /* 0x000000323b1f7224 */ /* 0x080fe400078e021f */
[----:B------:R-:W-:Y:S02]  /*8c20*/  IMAD R28, R51, R50, R28 ;  /* 0x00000032331c7224 */ /* 0x000fe400078e021c */
[----:B------:R-:W-:Y:S01]  /*8c30*/  IMAD R30, R47, R34, RZ ;  /* 0x000000222f1e7224 */ /* 0x000fe200078e02ff */
[----:B------:R-:W-:Y:S01]  /*8c40*/  I2IP.S8.S32.SAT R108, R31, R26, RZ ;  /* 0x0000001a1f6c7239 */ /* 0x000fe200000014ff */
[----:B------:R-:W-:Y:S02]  /*8c50*/  IMAD R29, R52, R50, R29 ;  /* 0x00000032341d7224 */ /* 0x000fe400078e021d */
[----:B------:R-:W-:Y:S01]  /*8c60*/  IMAD R35, R47, R35, RZ ;  /* 0x000000232f237224 */ /* 0x000fe200078e02ff */
[----:B------:R-:W-:Y:S01]  /*8c70*/  I2IP.S8.S32.SAT R118, R25, R24, R108 ;  /* 0x0000001819767239 */ /* 0x000fe2000000146c */
[-C--:B------:R-:W-:Y:S02]  /*8c80*/  IMAD R30, R53, R50.reuse, R30 ;  /* 0x00000032351e7224 */ /* 0x080fe400078e021e */
        /* <DEDUP_REMOVED lines=21> */
.L_x_122:
[----:B------:R-:W-:Y:S05]  /*8de0*/  BSYNC.RECONVERGENT B0 ;  /* 0x0000000000007941 */ /* 0x000fea0003800200 */
.L_x_121:
[----:B------:R-:W-:Y:S01]  /*8df0*/  BAR.SYNC.DEFER_BLOCKING 0x1, 0x80 ;  /* 0x0042000000007b1d */ /* 0x000fe20000010000 */
[----:B------:R-:W-:Y:S01]  /*8e00*/  ISETP.NE.AND P2, PT, R106, RZ, PT ;  /* 0x000000ff6a00720c */ /* 0x000fe20003f45270 */
[----:B------:R-:W-:Y:S01]  /*8e10*/  IMAD.IADD R20, R43, 0x1, R83 ;  /* 0x000000012b147824 */ /* 0x000fe200078e0253 */
[----:B------:R-:W-:Y:S01]  /*8e20*/  ISETP.NE.AND P0, PT, R107, 0x2, PT ;  /* 0x000000026b00780c */ /* 0x000fe20003f05270 */
[----:B------:R-:W-:Y:S01]  /*8e30*/  IMAD.IADD R21, R45, 0x1, R90 ;  /* 0x000000012d157824 */ /* 0x000fe200078e025a */
[----:B------:R-:W-:Y:S02]  /*8e40*/  ISETP.NE.AND P1, PT, R44, 0x4, PT ;  /* 0x000000042c00780c */ /* 0x000fe40003f25270 */
[----:B------:R-:W-:Y:S02]  /*8e50*/  SEL R0, RZ, 0x1, P0 ;  /* 0x00000001ff007807 */ /* 0x000fe40000000000 */
[----:B------:R-:W-:Y:S02]  /*8e60*/  SEL R3, RZ, 0x1, P1 ;  /* 0x00000001ff037807 */ /* 0x000fe40000800000 */
[----:B------:R-:W-:Y:S02]  /*8e70*/  LOP3.LUT R101, R101, R0, RZ, 0x3c, !PT ;  /* 0x0000000065657212 */ /* 0x000fe400078e3cff */
[----:B------:R-:W-:Y:S02]  /*8e80*/  LOP3.LUT R102, R102, R3, RZ, 0x3c, !PT ;  /* 0x0000000366667212 */ /* 0x000fe400078e3cff */
[----:B------:R-:W-:Y:S02]  /*8e90*/  @P2 R2UR UR36, R98 ;  /* 0x00000000622422ca */ /* 0x000fe400000e0000 */
[----:B------:R-:W-:Y:S02]  /*8ea0*/  SEL R107, R107, RZ, P0 ;  /* 0x000000ff6b6b7207 */ /* 0x000fe40000000000 */
[----:B------:R-:W-:Y:S01]  /*8eb0*/  SEL R44, R44, RZ, P1 ;  /* 0x000000ff2c2c7207 */ /* 0x000fe20000800000 */
[----:B------:R-:W-:Y:S10]  /*8ec0*/  @P2 BRA `(.L_x_123) ;  /* 0xffffffbc00282947 */ /* 0x000ff4000383ffff */
[----:B------:R-:W-:Y:S05]  /*8ed0*/  EXIT ;  /* 0x000000000000794d */ /* 0x000fea0003800000 */
.L_x_19:
[----:B--2---:R2:W1:Y:S02]  /*8ee0*/  SYNCS.PHASECHK.TRANS64.TRYWAIT P0, [R3+URZ+0xf0], R2 ;  /* 0x0000f002030075a7 */ /* 0x00446400080011ff */
[----:B-1----:R-:W-:Y:S05]  /*8ef0*/  @!P0 NANOSLEEP.SYNCS 0x989680 ;  /* 0x009896800000895d */ /* 0x002fea0003900000 */
[----:B------:R-:W1:Y:S02]  /*8f00*/  @!P0 SYNCS.PHASECHK.TRANS64 P0, [R3+URZ+0xf0], R2 ;  /* 0x0000f002030085a7 */ /* 0x000e6400080010ff */
[----:B-1----:R-:W-:Y:S05]  /*8f10*/  @!P0 BRA `(.L_x_19) ;  /* 0xfffffffc00f08947 */ /* 0x002fea000383ffff */
[----:B------:R-:W-:Y:S05]  /*8f20*/  BRA `(.L_x_124) ;  /* 0xffffff8400a47947 */ /* 0x000fea000383ffff */
.L_x_22:
[----:B-1----:R-:W-:-:S07]  /*8f30*/  MOV R2, UR33 ;  /* 0x0000002100027c02 */ /* 0x002fce0008000f00 */
.L_x_125:
[----:B-1----:R1:W2:Y:S02]  /*8f40*/  SYNCS.PHASECHK.TRANS64.TRYWAIT P0, [R2+URZ+0x18], R5 ;  /* 0x00001805020075a7 */ /* 0x0022a400080011ff */
[----:B--2---:R-:W-:Y:S05]  /*8f50*/  @!P0 NANOSLEEP.SYNCS 0x989680 ;  /* 0x009896800000895d */ /* 0x004fea0003900000 */
[----:B------:R-:W2:Y:S02]  /*8f60*/  @!P0 SYNCS.PHASECHK.TRANS64 P0, [R2+URZ+0x18], R5 ;  /* 0x00001805020085a7 */ /* 0x000ea400080010ff */
[----:B--2---:R-:W-:Y:S05]  /*8f70*/  @!P0 BRA `(.L_x_125) ;  /* 0xfffffffc00f08947 */ /* 0x004fea000383ffff */
[----:B------:R-:W-:Y:S05]  /*8f80*/  BRA `(.L_x_21) ;  /* 0xffffff8400f47947 */ /* 0x000fea000383ffff */
.L_x_28:
[----:B-1----:R-:W-:-:S07]  /*8f90*/  MOV R2, UR17 ;  /* 0x0000001100027c02 */ /* 0x002fce0008000f00 */
.L_x_126:
[----:B-1----:R1:W2:Y:S02]  /*8fa0*/  SYNCS.PHASECHK.TRANS64.TRYWAIT P0, [R2+URZ+0x18], R5 ;  /* 0x00001805020075a7 */ /* 0x0022a400080011ff */
[----:B--2---:R-:W-:Y:S05]  /*8fb0*/  @!P0 NANOSLEEP.SYNCS 0x989680 ;  /* 0x009896800000895d */ /* 0x004fea0003900000 */
[----:B------:R-:W2:Y:S02]  /*8fc0*/  @!P0 SYNCS.PHASECHK.TRANS64 P0, [R2+URZ+0x18], R5 ;  /* 0x00001805020085a7 */ /* 0x000ea400080010ff */
[----:B--2---:R-:W-:Y:S05]  /*8fd0*/  @!P0 BRA `(.L_x_126) ;  /* 0xfffffffc00f08947 */ /* 0x004fea000383ffff */
[----:B------:R-:W-:Y:S05]  /*8fe0*/  BRA `(.L_x_27) ;  /* 0xffffff88009c7947 */ /* 0x000fea000383ffff */
.L_x_32:
[----:B-1----:R1:W2:Y:S02]  /*8ff0*/  SYNCS.PHASECHK.TRANS64.TRYWAIT P0, [R2+URZ+0x80], R3 ;  /* 0x00008003020075a7 */ /* 0x0022a400080011ff */
[----:B--2---:R-:W-:Y:S05]  /*9000*/  @!P0 NANOSLEEP.SYNCS 0x989680 ;  /* 0x009896800000895d */ /* 0x004fea0003900000 */
[----:B------:R-:W2:Y:S02]  /*9010*/  @!P0 SYNCS.PHASECHK.TRANS64 P0, [R2+URZ+0x80], R3 ;  /* 0x00008003020085a7 */ /* 0x000ea400080010ff */
[----:B--2---:R-:W-:Y:S05]  /*9020*/  @!P0 BRA `(.L_x_32) ;  /* 0xfffffffc00f08947 */ /* 0x004fea000383ffff */
[----:B------:R-:W-:Y:S05]  /*9030*/  BRA `(.L_x_127) ;  /* 0xffffff8c002c7947 */ /* 0x000fea000383ffff */
.L_x_36:
[----:B----4-:R-:W-:-:S07]  /*9040*/  MOV R0, UR5 ;  /* 0x0000000500007c02 */ /* 0x010fce0008000f00 */
.L_x_128:
[----:B-1----:R1:W2:Y:S02]  /*9050*/  SYNCS.PHASECHK.TRANS64.TRYWAIT P0, [R0+URZ], R3 ;  /* 0x00000003000075a7 */ /* 0x0022a400080011ff */
[----:B--2---:R-:W-:Y:S05]  /*9060*/  @!P0 NANOSLEEP.SYNCS 0x989680 ;  /* 0x009896800000895d */ /* 0x004fea0003900000 */
[----:B------:R-:W2:Y:S02]  /*9070*/  @!P0 SYNCS.PHASECHK.TRANS64 P0, [R0+URZ], R3 ;  /* 0x00000003000085a7 */ /* 0x000ea400080010ff */
[----:B--2---:R-:W-:Y:S05]  /*9080*/  @!P0 BRA `(.L_x_128) ;  /* 0xfffffffc00f08947 */ /* 0x004fea000383ffff */
[----:B------:R-:W-:Y:S05]  /*9090*/  BRA `(.L_x_129) ;  /* 0xffffff90009c7947 */ /* 0x000fea000383ffff */
.L_x_37:
[----:B----4-:R-:W-:-:S07]  /*90a0*/  MOV R0, UR5 ;  /* 0x0000000500007c02 */ /* 0x010fce0008000f00 */
.L_x_130:
[----:B-1----:R1:W2:Y:S02]  /*90b0*/  SYNCS.PHASECHK.TRANS64.TRYWAIT P0, [R0+URZ], R3 ;  /* 0x00000003000075a7 */ /* 0x0022a400080011ff */
[----:B--2---:R-:W-:Y:S05]  /*90c0*/  @!P0 NANOSLEEP.SYNCS 0x989680 ;  /* 0x009896800000895d */ /* 0x004fea0003900000 */
[----:B------:R-:W2:Y:S02]  /*90d0*/  @!P0 SYNCS.PHASECHK.TRANS64 P0, [R0+URZ], R3 ;  /* 0x00000003000085a7 */ /* 0x000ea400080010ff */
[----:B--2---:R-:W-:Y:S05]  /*90e0*/  @!P0 BRA `(.L_x_130) ;  /* 0xfffffffc00f08947 */ /* 0x004fea000383ffff */
[----:B------:R-:W-:Y:S05]  /*90f0*/  BRA `(.L_x_131) ;  /* 0xffffff9000a87947 */ /* 0x000fea000383ffff */
.L_x_40:
[----:B-1----:R1:W2:Y:S02]  /*9100*/  SYNCS.PHASECHK.TRANS64.TRYWAIT P0, [R0+URZ+0xe0], R5 ;  /* 0x0000e005000075a7 */ /* 0x0022a400080011ff */
[----:B--2---:R-:W-:Y:S05]  /*9110*/  @!P0 NANOSLEEP.SYNCS 0x989680 ;  /* 0x009896800000895d */ /* 0x004fea0003900000 */
[----:B------:R-:W2:Y:S02]  /*9120*/  @!P0 SYNCS.PHASECHK.TRANS64 P0, [R0+URZ+0xe0], R5 ;  /* 0x0000e005000085a7 */ /* 0x000ea400080010ff */
[----:B--2---:R-:W-:Y:S05]  /*9130*/  @!P0 BRA `(.L_x_40) ;  /* 0xfffffffc00f08947 */ /* 0x004fea000383ffff */
[----:B------:R-:W-:Y:S05]  /*9140*/  BRA `(.L_x_132) ;  /* 0xffffff9400047947 */ /* 0x000fea000383ffff */
.L_x_41:
[----:B------:R-:W-:-:S07]  /*9150*/  MOV R0, UR5 ;  /* 0x0000000500007c02 */ /* 0x000fce0008000f00 */
.L_x_133:
[----:B-1----:R1:W2:Y:S02]  /*9160*/  SYNCS.PHASECHK.TRANS64.TRYWAIT P0, [R0+URZ+0x90], R5 ;  /* 0x00009005000075a7 */ /* 0x0022a400080011ff */
[----:B--2---:R-:W-:Y:S05]  /*9170*/  @!P0 NANOSLEEP.SYNCS 0x989680 ;  /* 0x009896800000895d */ /* 0x004fea0003900000 */
[----:B------:R-:W2:Y:S02]  /*9180*/  @!P0 SYNCS.PHASECHK.TRANS64 P0, [R0+URZ+0x90], R5 ;  /* 0x00009005000085a7 */ /* 0x000ea400080010ff */
[----:B--2---:R-:W-:Y:S05]  /*9190*/  @!P0 BRA `(.L_x_133) ;  /* 0xfffffffc00f08947 */ /* 0x004fea000383ffff */
[----:B------:R-:W-:Y:S05]  /*91a0*/  BRA `(.L_x_134) ;  /* 0xffffff9400147947 */ /* 0x000fea000383ffff */
.L_x_42:
[----:B-1----:R1:W2:Y:S02]  /*91b0*/  SYNCS.PHASECHK.TRANS64.TRYWAIT P1, [R0+URZ+0x80], R5 ;  /* 0x00008005000075a7 */ /* 0x0022a400080211ff */
[----:B--2---:R-:W-:Y:S05]  /*91c0*/  @!P1 NANOSLEEP.SYNCS 0x989680 ;  /* 0x009896800000995d */ /* 0x004fea0003900000 */
[----:B------:R-:W2:Y:S02]  /*91d0*/  @!P1 SYNCS.PHASECHK.TRANS64 P1, [R0+URZ+0x80], R5 ;  /* 0x00008005000095a7 */ /* 0x000ea400080210ff */
[----:B--2---:R-:W-:Y:S05]  /*91e0*/  @!P1 BRA `(.L_x_42) ;  /* 0xfffffffc00f09947 */ /* 0x004fea000383ffff */
[----:B------:R-:W-:Y:S05]  /*91f0*/  BRA `(.L_x_135) ;  /* 0xffffff9400447947 */ /* 0x000fea000383ffff */
.L_x_45:
[----:B------:R-:W-:-:S07]  /*9200*/  MOV R0, UR5 ;  /* 0x0000000500007c02 */ /* 0x000fce0008000f00 */
.L_x_136:
[----:B-1----:R1:W2:Y:S02]  /*9210*/  SYNCS.PHASECHK.TRANS64.TRYWAIT P0, [R0+URZ+0x90], R3 ;  /* 0x00009003000075a7 */ /* 0x0022a400080011ff */
[----:B--2---:R-:W-:Y:S05]  /*9220*/  @!P0 NANOSLEEP.SYNCS 0x989680 ;  /* 0x009896800000895d */ /* 0x004fea0003900000 */
[----:B------:R-:W2:Y:S02]  /*9230*/  @!P0 SYNCS.PHASECHK.TRANS64 P0, [R0+URZ+0x90], R3 ;  /* 0x00009003000085a7 */ /* 0x000ea400080010ff */
[----:B--2---:R-:W-:Y:S05]  /*9240*/  @!P0 BRA `(.L_x_136) ;  /* 0xfffffffc00f08947 */ /* 0x004fea000383ffff */
[----:B------:R-:W-:Y:S05]  /*9250*/  BRA `(.L_x_44) ;  /* 0xffffff9400987947 */ /* 0x000fea000383ffff */
.L_x_52:
[----:B-1----:R1:W2:Y:S02]  /*9260*/  SYNCS.PHASECHK.TRANS64.TRYWAIT P1, [R0+URZ+0x80], R5 ;  /* 0x00008005000075a7 */ /* 0x0022a400080211ff */
[----:B--2---:R-:W-:Y:S05]  /*9270*/  @!P1 NANOSLEEP.SYNCS 0x989680 ;  /* 0x009896800000995d */ /* 0x004fea0003900000 */
[----:B------:R-:W2:Y:S02]  /*9280*/  @!P1 SYNCS.PHASECHK.TRANS64 P1, [R0+URZ+0x80], R5 ;  /* 0x00008005000095a7 */ /* 0x000ea400080210ff */
[----:B--2---:R-:W-:Y:S05]  /*9290*/  @!P1 BRA `(.L_x_52) ;  /* 0xfffffffc00f09947 */ /* 0x004fea000383ffff */
[----:B------:R-:W-:Y:S05]  /*92a0*/  BRA `(.L_x_137) ;  /* 0xffffff9800f87947 */ /* 0x000fea000383ffff */
.L_x_53:
[----:B------:R-:W-:-:S07]  /*92b0*/  MOV R3, UR8 ;  /* 0x0000000800037c02 */ /* 0x000fce0008000f00 */
.L_x_138:
[----:B-1----:R1:W2:Y:S02]  /*92c0*/  SYNCS.PHASECHK.TRANS64.TRYWAIT P0, [R3+URZ+0xc0], R0 ;  /* 0x0000c000030075a7 */ /* 0x0022a400080011ff */
[----:B--2---:R-:W-:Y:S05]  /*92d0*/  @!P0 NANOSLEEP.SYNCS 0x989680 ;  /* 0x009896800000895d */ /* 0x004fea0003900000 */
[----:B------:R-:W2:Y:S02]  /*92e0*/  @!P0 SYNCS.PHASECHK.TRANS64 P0, [R3+URZ+0xc0], R0 ;  /* 0x0000c000030085a7 */ /* 0x000ea400080010ff */
[----:B--2---:R-:W-:Y:S05]  /*92f0*/  @!P0 BRA `(.L_x_138) ;  /* 0xfffffffc00f08947 */ /* 0x004fea000383ffff */
[----:B------:R-:W-:Y:S05]  /*9300*/  BRA `(.L_x_139) ;  /* 0xffffff9c00487947 */ /* 0x000fea000383ffff */
.L_x_56:
[----:B------:R-:W-:Y:S07]  /*9310*/  MOV R0, UR7 ;  /* 0x0000000700007c02 */ /* 0x000fee0008000f00 */
.L_x_140:
[----:B-1----:R1:W2:Y:S02]  /*9320*/  SYNCS.PHASECHK.TRANS64.TRYWAIT P0, [R0+URZ], R3 ;  /* 0x00000003000075a7 */ /* 0x0022a400080011ff */
[----:B--2---:R-:W-:Y:S05]  /*9330*/  @!P0 NANOSLEEP.SYNCS 0x989680 ;  /* 0x009896800000895d */ /* 0x004fea0003900000 */
[----:B------:R-:W2:Y:S02]  /*9340*/  @!P0 SYNCS.PHASECHK.TRANS64 P0, [R0+URZ], R3 ;  /* 0x00000003000085a7 */ /* 0x000ea400080010ff */
[----:B--2---:R-:W-:Y:S05]  /*9350*/  @!P0 BRA `(.L_x_140) ;  /* 0xfffffffc00f08947 */ /* 0x004fea000383ffff */
[----:B------:R-:W-:Y:S05]  /*9360*/  BRA `(.L_x_55) ;  /* 0xffffff9c00647947 */ /* 0x000fea000383ffff */
.L_x_59:
[----:B------:R-:W-:-:S07]  /*9370*/  MOV R0, UR5 ;  /* 0x0000000500007c02 */ /* 0x000fce0008000f00 */
.L_x_141:
[----:B--2---:R2:W3:Y:S02]  /*9380*/  SYNCS.PHASECHK.TRANS64.TRYWAIT P0, [R0+URZ], R3 ;  /* 0x00000003000075a7 */ /* 0x0044e400080011ff */
[----:B---3--:R-:W-:Y:S05]  /*9390*/  @!P0 NANOSLEEP.SYNCS 0x989680 ;  /* 0x009896800000895d */ /* 0x008fea0003900000 */
[----:B------:R-:W3:Y:S02]  /*93a0*/  @!P0 SYNCS.PHASECHK.TRANS64 P0, [R0+URZ], R3 ;  /* 0x00000003000085a7 */ /* 0x000ee400080010ff */
[----:B---3--:R-:W-:Y:S05]  /*93b0*/  @!P0 BRA `(.L_x_141) ;  /* 0xfffffffc00f08947 */ /* 0x008fea000383ffff */
[----:B------:R-:W-:Y:S05]  /*93c0*/  BRA `(.L_x_142) ;  /* 0xffffffa000187947 */ /* 0x000fea000383ffff */
.L_x_60:
[----:B------:R-:W-:-:S07]  /*93d0*/  MOV R0, UR5 ;  /* 0x0000000500007c02 */ /* 0x000fce0008000f00 */
.L_x_143:
[----:B-1----:R1:W2:Y:S02]  /*93e0*/  SYNCS.PHASECHK.TRANS64.TRYWAIT P0, [R0+URZ], R3 ;  /* 0x00000003000075a7 */ /* 0x0022a400080011ff */
[----:B--2---:R-:W-:Y:S05]  /*93f0*/  @!P0 NANOSLEEP.SYNCS 0x989680 ;  /* 0x009896800000895d */ /* 0x004fea0003900000 */
[----:B------:R-:W2:Y:S02]  /*9400*/  @!P0 SYNCS.PHASECHK.TRANS64 P0, [R0+URZ], R3 ;  /* 0x00000003000085a7 */ /* 0x000ea400080010ff */
[----:B--2---:R-:W-:Y:S05]  /*9410*/  @!P0 BRA `(.L_x_143) ;  /* 0xfffffffc00f08947 */ /* 0x004fea000383ffff */
[----:B------:R-:W-:Y:S05]  /*9420*/  BRA `(.L_x_144) ;  /* 0xffffffa000247947 */ /* 0x000fea000383ffff */
.L_x_61:
[----:B------:R-:W-:-:S07]  /*9430*/  MOV R0, UR5 ;  /* 0x0000000500007c02 */ /* 0x000fce0008000f00 */
.L_x_145:
[----:B-1----:R1:W2:Y:S02]  /*9440*/  SYNCS.PHASECHK.TRANS64.TRYWAIT P0, [R0+URZ], R3 ;  /* 0x00000003000075a7 */ /* 0x0022a400080011ff */
[----:B--2---:R-:W-:Y:S05]  /*9450*/  @!P0 NANOSLEEP.SYNCS 0x989680 ;  /* 0x009896800000895d */ /* 0x004fea0003900000 */
[----:B------:R-:W2:Y:S02]  /*9460*/  @!P0 SYNCS.PHASECHK.TRANS64 P0, [R0+URZ], R3 ;  /* 0x00000003000085a7 */ /* 0x000ea400080010ff */
[----:B--2---:R-:W-:Y:S05]  /*9470*/  @!P0 BRA `(.L_x_145) ;  /* 0xfffffffc00f08947 */ /* 0x004fea000383ffff */
[----:B------:R-:W-:Y:S05]  /*9480*/  BRA `(.L_x_146) ;  /* 0xffffffa000307947 */ /* 0x000fea000383ffff */
.L_x_62:
[----:B------:R-:W-:-:S07]  /*9490*/  MOV R0, UR7 ;  /* 0x0000000700007c02 */ /* 0x000fce0008000f00 */
.L_x_147:
[----:B-1----:R1:W2:Y:S02]  /*94a0*/  SYNCS.PHASECHK.TRANS64.TRYWAIT P0, [R0+URZ], R3 ;  /* 0x00000003000075a7 */ /* 0x0022a400080011ff */
[----:B--2---:R-:W-:Y:S05]  /*94b0*/  @!P0 NANOSLEEP.SYNCS 0x989680 ;  /* 0x009896800000895d */ /* 0x004fea0003900000 */
[----:B------:R-:W2:Y:S02]  /*94c0*/  @!P0 SYNCS.PHASECHK.TRANS64 P0, [R0+URZ], R3 ;  /* 0x00000003000085a7 */ /* 0x000ea400080010ff */
[----:B--2---:R-:W-:Y:S05]  /*94d0*/  @!P0 BRA `(.L_x_147) ;  /* 0xfffffffc00f08947 */ /* 0x004fea000383ffff */
[----:B------:R-:W-:Y:S05]  /*94e0*/  BRA `(.L_x_148) ;  /* 0xffffffa0003c7947 */ /* 0x000fea000383ffff */
.L_x_67:
[----:B--2---:R2:W3:Y:S02]  /*94f0*/  SYNCS.PHASECHK.TRANS64.TRYWAIT P0, [R0+URZ+0x80], R3 ;  /* 0x00008003000075a7 */ /* 0x0044e400080011ff */
[----:B---3--:R-:W-:Y:S05]  /*9500*/  @!P0 NANOSLEEP.SYNCS 0x989680 ;  /* 0x009896800000895d */ /* 0x008fea0003900000 */
[----:B------:R-:W3:Y:S02]  /*9510*/  @!P0 SYNCS.PHASECHK.TRANS64 P0, [R0+URZ+0x80], R3 ;  /* 0x00008003000085a7 */ /* 0x000ee400080010ff */
[----:B---3--:R-:W-:Y:S05]  /*9520*/  @!P0 BRA `(.L_x_67) ;  /* 0xfffffffc00f08947 */ /* 0x008fea000383ffff */
[----:B------:R-:W-:Y:S05]  /*9530*/  BRA `(.L_x_149) ;  /* 0xffffffa400487947 */ /* 0x000fea000383ffff */
.L_x_70:
[----:B------:R-:W-:Y:S07]  /*9540*/  MOV R0, UR7 ;  /* 0x0000000700007c02 */ /* 0x000fee0008000f00 */
.L_x_150:
[----:B--2---:R2:W3:Y:S02]  /*9550*/  SYNCS.PHASECHK.TRANS64.TRYWAIT P0, [R0+URZ+0x78], R3 ;  /* 0x00007803000075a7 */ /* 0x0044e400080011ff */
[----:B---3--:R-:W-:Y:S05]  /*9560*/  @!P0 NANOSLEEP.SYNCS 0x989680 ;  /* 0x009896800000895d */ /* 0x008fea0003900000 */
[----:B------:R-:W3:Y:S02]  /*9570*/  @!P0 SYNCS.PHASECHK.TRANS64 P0, [R0+URZ+0x78], R3 ;  /* 0x00007803000085a7 */ /* 0x000ee400080010ff */
[----:B---3--:R-:W-:Y:S05]  /*9580*/  @!P0 BRA `(.L_x_150) ;  /* 0xfffffffc00f08947 */ /* 0x008fea000383ffff */
[----:B------:R-:W-:Y:S05]  /*9590*/  BRA `(.L_x_69) ;  /* 0xffffffa800287947 */ /* 0x000fea000383ffff */
.L_x_73:
[----:B------:R-:W-:Y:S07]  /*95a0*/  MOV R3, UR7 ;  /* 0x0000000700037c02 */ /* 0x000fee0008000f00 */
.L_x_151:
[----:B-1----:R1:W2:Y:S02]  /*95b0*/  SYNCS.PHASECHK.TRANS64.TRYWAIT P0, [R3+URZ+0x50], R12 ;  /* 0x0000500c030075a7 */ /* 0x0022a400080011ff */
[----:B--2---:R-:W-:Y:S05]  /*95c0*/  @!P0 NANOSLEEP.SYNCS 0x989680 ;  /* 0x009896800000895d */ /* 0x004fea0003900000 */
[----:B------:R-:W2:Y:S02]  /*95d0*/  @!P0 SYNCS.PHASECHK.TRANS64 P0, [R3+URZ+0x50], R12 ;  /* 0x0000500c030085a7 */ /* 0x000ea400080010ff */
[----:B--2---:R-:W-:Y:S05]  /*95e0*/  @!P0 BRA `(.L_x_151) ;  /* 0xfffffffc00f08947 */ /* 0x004fea000383ffff */
[----:B------:R-:W-:Y:S05]  /*95f0*/  BRA `(.L_x_152) ;  /* 0xffffffa800a07947 */ /* 0x000fea000383ffff */
.L_x_74:
[----:B-1----:R-:W-:Y:S07]  /*9600*/  MOV R3, UR7 ;  /* 0x0000000700037c02 */ /* 0x002fee0008000f00 */
.L_x_153:
[----:B-1----:R1:W2:Y:S02]  /*9610*/  SYNCS.PHASECHK.TRANS64.TRYWAIT P0, [R3+URZ+0x58], R12 ;  /* 0x0000580c030075a7 */ /* 0x0022a400080011ff */
[----:B--2---:R-:W-:Y:S05]  /*9620*/  @!P0 NANOSLEEP.SYNCS 0x989680 ;  /* 0x009896800000895d */ /* 0x004fea0003900000 */
[----:B------:R-:W2:Y:S02]  /*9630*/  @!P0 SYNCS.PHASECHK.TRANS64 P0, [R3+URZ+0x58], R12 ;  /* 0x0000580c030085a7 */ /* 0x000ea400080010ff */
[----:B--2---:R-:W-:Y:S05]  /*9640*/  @!P0 BRA `(.L_x_153) ;  /* 0xfffffffc00f08947 */ /* 0x004fea000383ffff */
[----:B------:R-:W-:Y:S05]  /*9650*/  BRA `(.L_x_154) ;  /* 0xffffffa800dc7947 */ /* 0x000fea000383ffff */
.L_x_75:
[----:B-1----:R-:W-:Y:S07]  /*9660*/  MOV R3, UR7 ;  /* 0x0000000700037c02 */ /* 0x002fee0008000f00 */
.L_x_155:
[----:B-1----:R1:W2:Y:S02]  /*9670*/  SYNCS.PHASECHK.TRANS64.TRYWAIT P0, [R3+URZ+0x60], R12 ;  /* 0x0000600c030075a7 */ /* 0x0022a400080011ff */
[----:B--2---:R-:W-:Y:S05]  /*9680*/  @!P0 NANOSLEEP.SYNCS 0x989680 ;  /* 0x009896800000895d */ /* 0x004fea0003900000 */
[----:B------:R-:W2:Y:S02]  /*9690*/  @!P0 SYNCS.PHASECHK.TRANS64 P0, [R3+URZ+0x60], R12 ;  /* 0x0000600c030085a7 */ /* 0x000ea400080010ff */
[----:B--2---:R-:W-:Y:S05]  /*96a0*/  @!P0 BRA `(.L_x_155) ;  /* 0xfffffffc00f08947 */ /* 0x004fea000383ffff */
[----:B------:R-:W-:Y:S05]  /*96b0*/  BRA `(.L_x_156) ;  /* 0xffffffac00247947 */ /* 0x000fea000383ffff */
.L_x_76:
[----:B------:R-:W-:Y:S07]  /*96c0*/  MOV R3, UR7 ;  /* 0x0000000700037c02 */ /* 0x000fee0008000f00 */
.L_x_157:
[----:B-1----:R1:W2:Y:S02]  /*96d0*/  SYNCS.PHASECHK.TRANS64.TRYWAIT P0, [R3+URZ+0x68], R12 ;  /* 0x0000680c030075a7 */ /* 0x0022a400080011ff */
[----:B--2---:R-:W-:Y:S05]  /*96e0*/  @!P0 NANOSLEEP.SYNCS 0x989680 ;  /* 0x009896800000895d */ /* 0x004fea0003900000 */
[----:B------:R-:W2:Y:S02]  /*96f0*/  @!P0 SYNCS.PHASECHK.TRANS64 P0, [R3+URZ+0x68], R12 ;  /* 0x0000680c030085a7 */ /* 0x000ea400080010ff */
[----:B--2---:R-:W-:Y:S05]  /*9700*/  @!P0 BRA `(.L_x_157) ;  /* 0xfffffffc00f08947 */ /* 0x004fea000383ffff */
[----:B------:R-:W-:Y:S05]  /*9710*/  BRA `(.L_x_158) ;  /* 0xffffffac00ac7947 */ /* 0x000fea000383ffff */
.L_x_78:
[----:B------:R-:W-:-:S07]  /*9720*/  MOV R0, UR7 ;  /* 0x0000000700007c02 */ /* 0x000fce0008000f00 */
.L_x_159:
[----:B-1----:R1:W3:Y:S02]  /*9730*/  SYNCS.PHASECHK.TRANS64.TRYWAIT P0, [R0+URZ+0x50], R3 ;  /* 0x00005003000075a7 */ /* 0x0022e400080011ff */
[----:B---3--:R-:W-:Y:S05]  /*9740*/  @!P0 NANOSLEEP.SYNCS 0x989680 ;  /* 0x009896800000895d */ /* 0x008fea0003900000 */
[----:B------:R-:W3:Y:S02]  /*9750*/  @!P0 SYNCS.PHASECHK.TRANS64 P0, [R0+URZ+0x50], R3 ;  /* 0x00005003000085a7 */ /* 0x000ee400080010ff */
[----:B---3--:R-:W-:Y:S05]  /*9760*/  @!P0 BRA `(.L_x_159) ;  /* 0xfffffffc00f08947 */ /* 0x008fea000383ffff */
[----:B------:R-:W-:Y:S05]  /*9770*/  BRA `(.L_x_160) ;  /* 0xffffffb0001c7947 */ /* 0x000fea000383ffff */
.L_x_79:
[----:B-1----:R-:W-:-:S07]  /*9780*/  MOV R0, UR7 ;  /* 0x0000000700007c02 */ /* 0x002fce0008000f00 */
.L_x_161:
[----:B-1----:R1:W3:Y:S02]  /*9790*/  SYNCS.PHASECHK.TRANS64.TRYWAIT P0, [R0+URZ+0x58], R3 ;  /* 0x00005803000075a7 */ /* 0x0022e400080011ff */
[----:B---3--:R-:W-:Y:S05]  /*97a0*/  @!P0 NANOSLEEP.SYNCS 0x989680 ;  /* 0x009896800000895d */ /* 0x008fea0003900000 */
[----:B------:R-:W3:Y:S02]  /*97b0*/  @!P0 SYNCS.PHASECHK.TRANS64 P0, [R0+URZ+0x58], R3 ;  /* 0x00005803000085a7 */ /* 0x000ee400080010ff */
[----:B---3--:R-:W-:Y:S05]  /*97c0*/  @!P0 BRA `(.L_x_161) ;  /* 0xfffffffc00f08947 */ /* 0x008fea000383ffff */
[----:B------:R-:W-:Y:S05]  /*97d0*/  BRA `(.L_x_162) ;  /* 0xffffffb0000c7947 */ /* 0x000fea000383ffff */
.L_x_80:
[----:B-1----:R-:W-:-:S07]  /*97e0*/  MOV R0, UR7 ;  /* 0x0000000700007c02 */ /* 0x002fce0008000f00 */
.L_x_163:
[----:B-1----:R1:W3:Y:S02]  /*97f0*/  SYNCS.PHASECHK.TRANS64.TRYWAIT P0, [R0+URZ+0x60], R3 ;  /* 0x00006003000075a7 */ /* 0x0022e400080011ff */
[----:B---3--:R-:W-:Y:S05]  /*9800*/  @!P0 NANOSLEEP.SYNCS 0x989680 ;  /* 0x009896800000895d */ /* 0x008fea0003900000 */
[----:B------:R-:W3:Y:S02]  /*9810*/  @!P0 SYNCS.PHASECHK.TRANS64 P0, [R0+URZ+0x60], R3 ;  /* 0x00006003000085a7 */ /* 0x000ee400080010ff */
[----:B---3--:R-:W-:Y:S05]  /*9820*/  @!P0 BRA `(.L_x_163) ;  /* 0xfffffffc00f08947 */ /* 0x008fea000383ffff */
[----:B------:R-:W-:Y:S05]  /*9830*/  BRA `(.L_x_164) ;  /* 0xffffffac00fc7947 */ /* 0x000fea000383ffff */
.L_x_82:
[----:B--2---:R2:W4:Y:S02]  /*9840*/  SYNCS.PHASECHK.TRANS64.TRYWAIT P0, [R0+URZ+0x80], R3 ;  /* 0x00008003000075a7 */ /* 0x00452400080011ff */
[----:B----4-:R-:W-:Y:S05]  /*9850*/  @!P0 NANOSLEEP.SYNCS 0x989680 ;  /* 0x009896800000895d */ /* 0x010fea0003900000 */
[----:B------:R-:W4:Y:S02]  /*9860*/  @!P0 SYNCS.PHASECHK.TRANS64 P0, [R0+URZ+0x80], R3 ;  /* 0x00008003000085a7 */ /* 0x000f2400080010ff */
[----:B----4-:R-:W-:Y:S05]  /*9870*/  @!P0 BRA `(.L_x_82) ;  /* 0xfffffffc00f08947 */ /* 0x010fea000383ffff */
[----:B------:R-:W-:Y:S05]  /*9880*/  BRA `(.L_x_165) ;  /* 0xffffffb000cc7947 */ /* 0x000fea000383ffff */
.L_x_93:
[----:B-1----:R1:W3:Y:S02]  /*9890*/  SYNCS.PHASECHK.TRANS64.TRYWAIT P1, [R0+URZ+0x30], R3 ;  /* 0x00003003000075a7 */ /* 0x0022e400080211ff */
[----:B---3--:R-:W-:Y:S05]  /*98a0*/  @!P1 NANOSLEEP.SYNCS 0x989680 ;  /* 0x009896800000995d */ /* 0x008fea0003900000 */
[----:B------:R-:W3:Y:S02]  /*98b0*/  @!P1 SYNCS.PHASECHK.TRANS64 P1, [R0+URZ+0x30], R3 ;  /* 0x00003003000095a7 */ /* 0x000ee400080210ff */
[----:B---3--:R-:W-:Y:S05]  /*98c0*/  @!P1 BRA `(.L_x_93) ;  /* 0xfffffffc00f09947 */ /* 0x008fea000383ffff */
[----:B------:R-:W-:Y:S05]  /*98d0*/  BRA `(.L_x_92) ;  /* 0xffffffbc00e47947 */ /* 0x000fea000383ffff */
.L_x_95:
[----:B---3--:R3:W4:Y:S02]  /*98e0*/  SYNCS.PHASECHK.TRANS64.TRYWAIT P0, [R108+URZ+0xa0], R7 ;  /* 0x0000a0076c0075a7 */ /* 0x00872400080011ff */
[----:B----4-:R-:W-:Y:S05]  /*98f0*/  @!P0 NANOSLEEP.SYNCS 0x989680 ;  /* 0x009896800000895d */ /* 0x010fea0003900000 */
[----:B------:R-:W4:Y:S02]  /*9900*/  @!P0 SYNCS.PHASECHK.TRANS64 P0, [R108+URZ+0xa0], R7 ;  /* 0x0000a0076c0085a7 */ /* 0x000f2400080010ff */
[----:B----4-:R-:W-:Y:S05]  /*9910*/  @!P0 BRA `(.L_x_95) ;  /* 0xfffffffc00f08947 */ /* 0x010fea000383ffff */
[----:B------:R-:W-:Y:S05]  /*9920*/  BRA `(.L_x_94) ;  /* 0xffffffc000387947 */ /* 0x000fea000383ffff */
.L_x_103:
[----:B--2---:R2:W3:Y:S02]  /*9930*/  SYNCS.PHASECHK.TRANS64.TRYWAIT P0, [R55+URZ+0x30], R0 ;  /* 0x00003000370075a7 */ /* 0x0044e400080011ff */
[----:B---3--:R-:W-:Y:S05]  /*9940*/  @!P0 NANOSLEEP.SYNCS 0x989680 ;  /* 0x009896800000895d */ /* 0x008fea0003900000 */
[----:B------:R-:W3:Y:S02]  /*9950*/  @!P0 SYNCS.PHASECHK.TRANS64 P0, [R55+URZ+0x30], R0 ;  /* 0x00003000370085a7 */ /* 0x000ee400080010ff */
[----:B---3--:R-:W-:Y:S05]  /*9960*/  @!P0 BRA `(.L_x_103) ;  /* 0xfffffffc00f08947 */ /* 0x008fea000383ffff */
[----:B------:R-:W-:Y:S05]  /*9970*/  BRA `(.L_x_102) ;  /* 0xffffffcc00307947 */ /* 0x000fea000383ffff */
.L_x_111:
[----:B--2---:R2:W3:Y:S02]  /*9980*/  SYNCS.PHASECHK.TRANS64.TRYWAIT P0, [R73+URZ+0x30], R2 ;  /* 0x00003002490075a7 */ /* 0x0044e400080011ff */
[----:B---3--:R-:W-:Y:S05]  /*9990*/  @!P0 NANOSLEEP.SYNCS 0x989680 ;  /* 0x009896800000895d */ /* 0x008fea0003900000 */
[----:B------:R-:W3:Y:S02]  /*99a0*/  @!P0 SYNCS.PHASECHK.TRANS64 P0, [R73+URZ+0x30], R2 ;  /* 0x00003002490085a7 */ /* 0x000ee400080010ff */
[----:B---3--:R-:W-:Y:S05]  /*99b0*/  @!P0 BRA `(.L_x_111) ;  /* 0xfffffffc00f08947 */ /* 0x008fea000383ffff */
[----:B------:R-:W-:Y:S05]  /*99c0*/  BRA `(.L_x_110) ;  /* 0xffffffd8006c7947 */ /* 0x000fea000383ffff */
.L_x_119:
[----:B--2---:R2:W3:Y:S02]  /*99d0*/  SYNCS.PHASECHK.TRANS64.TRYWAIT P0, [R76+URZ+0x30], R3 ;  /* 0x000030034c0075a7 */ /* 0x0044e400080011ff */
[----:B---3--:R-:W-:Y:S05]  /*99e0*/  @!P0 NANOSLEEP.SYNCS 0x989680 ;  /* 0x009896800000895d */ /* 0x008fea0003900000 */
[----:B------:R-:W3:Y:S02]  /*99f0*/  @!P0 SYNCS.PHASECHK.TRANS64 P0, [R76+URZ+0x30], R3 ;  /* 0x000030034c0085a7 */ /* 0x000ee400080010ff */
[----:B---3--:R-:W-:Y:S05]  /*9a00*/  @!P0 BRA `(.L_x_119) ;  /* 0xfffffffc00f08947 */ /* 0x008fea000383ffff */
[----:B------:R-:W-:Y:S05]  /*9a10*/  BRA `(.L_x_118) ;  /* 0xffffffe400b47947 */ /* 0x000fea000383ffff */
        .weak           $__internal_0_$__cuda_sm10x_tcgen05_guardrail_trap_col_being_dealloced_not_returned_by_alloc
        .type           $__internal_0_$__cuda_sm10x_tcgen05_guardrail_trap_col_being_dealloced_not_returned_by_alloc,@function
        .size           $__internal_0_$__cuda_sm10x_tcgen05_guardrail_trap_col_being_dealloced_not_returned_by_alloc,($__internal_1_$__cuda_sm10x_tcgen05_guardrail_trap_phase_invalid_during_alloc - $__internal_0_$__cuda_sm10x_tcgen05_guardrail_trap_col_being_dealloced_not_returned_by_alloc)
$__internal_0_$__cuda_sm10x_tcgen05_guardrail_trap_col_being_dealloced_not_returned_by_alloc:
[----:B------:R-:W-:Y:S05]  /*9a20*/  BPT.TRAP 0x1 ;  /* 0x000000040000795c */ /* 0x000fea0000300000 */
[----:B------:R-:W-:-:S04]  /*9a30*/  HFMA2 R3, -RZ, RZ, 0, 0 ;  /* 0x00000000ff037431 */ /* 0x000fc800000001ff */
[----:B------:R-:W-:Y:S05]  /*9a40*/  RET.REL.NODEC R2 `(_ZN7cutlass13device_kernelINS_4gemm6kernel13GemmUniversalIN4cute5tupleIJiiiiEEENS1_10collective13CollectiveMmaINS1_35MainloopSm100TmaUmmaWarpSpecializedILi3ELi2ELi4ENS5_IJNS4_1CILi1EEESB_SB_EEEEENS5_IJNSA_ILi64EEENSA_ILi256EEESE_EEEaNS5_IJlSB_lEEEaSH_NS4_8TiledMMAINS4_8MMA_AtomIJNS4_15SM100_MMA_S8_SSIaaiLi64ELi256ELNS4_4UMMA5MajorE0ELSM_0ELNSL_8SaturateE0EEEEEENS4_6LayoutISC_NS5_IJNSA_ILi0EEESR_SR_EEEEENS5_IJNS4_10UnderscoreESU_SU_EEEEENS4_13SM90_TMA_LOADENS4_14ComposedLayoutINS4_7SwizzleILi2ELi4ELi3EEENS4_18smem_ptr_flag_bitsILi8EEENSQ_INS5_IJNSA_ILi8EEESE_EEENS5_IJSE_SB_EEEEEEEvNS4_8identityESX_S17_vS18_EENS_8epilogue10collective18CollectiveEpilogueINS1A_23Sm100TmaWarpSpecializedILi4ELi2ELi32ELb0ELb0EEEJSG_NS5_IJNSQ_ISE_SB_EES1F_EEEaSH_aSH_NS1A_6fusion15FusionCallbacksIS1E_NS1H_17LinearCombinationIaiaiLNS_15FloatRoundStyleE2EEESG_S1G_JEEENS4_5SM1004TMEM4LOAD26SM100_TMEM_LOAD_16dp32b32xESX_S17_NS4_39AutoVectorizingCopyWithAssumedAlignmentILi128EEENS4_14SM90_TMA_STOREES17_S1S_S1S_EEEvvEEEEvNT_6ParamsE) ;  /* 0xffffff64026c7950 */ /* 0x000fea0003c3ffff */
        .weak           $__internal_1_$__cuda_sm10x_tcgen05_guardrail_trap_phase_invalid_during_alloc
        .type           $__internal_1_$__cuda_sm10x_tcgen05_guardrail_trap_phase_invalid_during_alloc,@function
        .size           $__internal_1_$__cuda_sm10x_tcgen05_guardrail_trap_phase_invalid_during_alloc,($__internal_2_$__cuda_sm10x_tcgen05_guardrail_trap_unallocated_columns_being_dealloced - $__internal_1_$__cuda_sm10x_tcgen05_guardrail_trap_phase_invalid_during_alloc)
$__internal_1_$__cuda_sm10x_tcgen05_guardrail_trap_phase_invalid_during_alloc:
[----:B------:R-:W-:Y:S05]  /*9a50*/  BPT.TRAP 0x1 ;  /* 0x000000040000795c */ /* 0x000fea0000300000 */
[----:B------:R-:W-:-:S04]  /*9a60*/  MOV R3, 0x0 ;  /* 0x0000000000037802 */ /* 0x000fc80000000f00 */
[----:B------:R-:W-:Y:S05]  /*9a70*/  RET.REL.NODEC R2 `(_ZN7cutlass13device_kernelINS_4gemm6kernel13GemmUniversalIN4cute5tupleIJiiiiEEENS1_10collective13CollectiveMmaINS1_35MainloopSm100TmaUmmaWarpSpecializedILi3ELi2ELi4ENS5_IJNS4_1CILi1EEESB_SB_EEEEENS5_IJNSA_ILi64EEENSA_ILi256EEESE_EEEaNS5_IJlSB_lEEEaSH_NS4_8TiledMMAINS4_8MMA_AtomIJNS4_15SM100_MMA_S8_SSIaaiLi64ELi256ELNS4_4UMMA5MajorE0ELSM_0ELNSL_8SaturateE0EEEEEENS4_6LayoutISC_NS5_IJNSA_ILi0EEESR_SR_EEEEENS5_IJNS4_10UnderscoreESU_SU_EEEEENS4_13SM90_TMA_LOADENS4_14ComposedLayoutINS4_7SwizzleILi2ELi4ELi3EEENS4_18smem_ptr_flag_bitsILi8EEENSQ_INS5_IJNSA_ILi8EEESE_EEENS5_IJSE_SB_EEEEEEEvNS4_8identityESX_S17_vS18_EENS_8epilogue10collective18CollectiveEpilogueINS1A_23Sm100TmaWarpSpecializedILi4ELi2ELi32ELb0ELb0EEEJSG_NS5_IJNSQ_ISE_SB_EES1F_EEEaSH_aSH_NS1A_6fusion15FusionCallbacksIS1E_NS1H_17LinearCombinationIaiaiLNS_15FloatRoundStyleE2EEESG_S1G_JEEENS4_5SM1004TMEM4LOAD26SM100_TMEM_LOAD_16dp32b32xESX_S17_NS4_39AutoVectorizingCopyWithAssumedAlignmentILi128EEENS4_14SM90_TMA_STOREES17_S1S_S1S_EEEvvEEEEvNT_6ParamsE) ;  /* 0xffffff6402607950 */ /* 0x000fea0003c3ffff */
        .weak           $__internal_2_$__cuda_sm10x_tcgen05_guardrail_trap_unallocated_columns_being_dealloced
        .type           $__internal_2_$__cuda_sm10x_tcgen05_guardrail_trap_unallocated_columns_being_dealloced,@function
        .size           $__internal_2_$__cuda_sm10x_tcgen05_guardrail_trap_unallocated_columns_being_dealloced,(.L_x_167 - $__internal_2_$__cuda_sm10x_tcgen05_guardrail_trap_unallocated_columns_being_dealloced)
$__internal_2_$__cuda_sm10x_tcgen05_guardrail_trap_unallocated_columns_being_dealloced:
[----:B------:R-:W-:Y:S05]  /*9a80*/  BPT.TRAP 0x1 ;  /* 0x000000040000795c */ /* 0x000fea0000300000 */
[----:B------:R-:W-:-:S04]  /*9a90*/  HFMA2 R3, -RZ, RZ, 0, 0 ;  /* 0x00000000ff037431 */ /* 0x000fc800000001ff */
[----:B------:R-:W-:Y:S05]  /*9aa0*/  RET.REL.NODEC R2 `(_ZN7cutlass13device_kernelINS_4gemm6kernel13GemmUniversalIN4cute5tupleIJiiiiEEENS1_10collective13CollectiveMmaINS1_35MainloopSm100TmaUmmaWarpSpecializedILi3ELi2ELi4ENS5_IJNS4_1CILi1EEESB_SB_EEEEENS5_IJNSA_ILi64EEENSA_ILi256EEESE_EEEaNS5_IJlSB_lEEEaSH_NS4_8TiledMMAINS4_8MMA_AtomIJNS4_15SM100_MMA_S8_SSIaaiLi64ELi256ELNS4_4UMMA5MajorE0ELSM_0ELNSL_8SaturateE0EEEEEENS4_6LayoutISC_NS5_IJNSA_ILi0EEESR_SR_EEEEENS5_IJNS4_10UnderscoreESU_SU_EEEEENS4_13SM90_TMA_LOADENS4_14ComposedLayoutINS4_7SwizzleILi2ELi4ELi3EEENS4_18smem_ptr_flag_bitsILi8EEENSQ_INS5_IJNSA_ILi8EEESE_EEENS5_IJSE_SB_EEEEEEEvNS4_8identityESX_S17_vS18_EENS_8epilogue10collective18CollectiveEpilogueINS1A_23Sm100TmaWarpSpecializedILi4ELi2ELi32ELb0ELb0EEEJSG_NS5_IJNSQ_ISE_SB_EES1F_EEEaSH_aSH_NS1A_6fusion15FusionCallbacksIS1E_NS1H_17LinearCombinationIaiaiLNS_15FloatRoundStyleE2EEESG_S1G_JEEENS4_5SM1004TMEM4LOAD26SM100_TMEM_LOAD_16dp32b32xESX_S17_NS4_39AutoVectorizingCopyWithAssumedAlignmentILi128EEENS4_14SM90_TMA_STOREES17_S1S_S1S_EEEvvEEEEvNT_6ParamsE) ;  /* 0xffffff6402547950 */ /* 0x000fea0003c3ffff */
.L_x_166:
[----:B------:R-:W-:-:S00]  /*9ab0*/  BRA `(.L_x_166) ;  /* 0xfffffffc00fc7947 */ /* 0x000fc0000383ffff */
[----:B------:R-:W-:-:S00]  /*9ac0*/  NOP ;  /* 0x0000000000007918 */ /* 0x000fc00000000000 */
        /* <DEDUP_REMOVED lines=11> */
.L_x_167:


//--------------------- .nv.global.init           --------------------------
	.section	.nv.global.init,"aw",@progbits
.nv.global.init:
	.type		$str$27,@object
	.size		$str$27,($str$28 - $str$27)
$str$27:
        /*0000*/ 	.byte	0x28, 0x61, 0x64, 0x64, 0x72, 0x65, 0x73, 0x73, 0x20, 0x26, 0x20, 0x6d, 0x61, 0x73, 0x6b, 0x29
        /*0010*/ 	.byte	0x20, 0x3d, 0x3d, 0x20, 0x30, 0x00
	.type		$str$28,@object
	.size		$str$28,($str$26 - $str$28)
$str$28:
        /*0016*/ 	.byte	0x2f, 0x74, 0x6d, 0x70, 0x2f, 0x63, 0x75, 0x74, 0x6c, 0x61, 0x73, 0x73, 0x5f, 0x73, 0x77, 0x65
        /*0026*/ 	.byte	0x65, 0x70, 0x5f, 0x73, 0x72, 0x63, 0x2f, 0x69, 0x6e, 0x63, 0x6c, 0x75, 0x64, 0x65, 0x2f, 0x63
        /*0036*/ 	.byte	0x75, 0x74, 0x65, 0x2f, 0x70, 0x6f, 0x69, 0x6e, 0x74, 0x65, 0x72, 0x5f, 0x66, 0x6c, 0x61, 0x67
        /*0046*/ 	.byte	0x67, 0x65, 0x64, 0x2e, 0x68, 0x70, 0x70, 0x00
	.type		$str$26,@object
	.size		$str$26,($str$25 - $str$26)
$str$26:
        /*004e*/ 	.byte	0x2f, 0x74, 0x6d, 0x70, 0x2f, 0x63, 0x75, 0x74, 0x6c, 0x61, 0x73, 0x73, 0x5f, 0x73, 0x77, 0x65
        /*005e*/ 	.byte	0x65, 0x70, 0x5f, 0x73, 0x72, 0x63, 0x2f, 0x69, 0x6e, 0x63, 0x6c, 0x75, 0x64, 0x65, 0x2f, 0x63
        /*006e*/ 	.byte	0x75, 0x74, 0x65, 0x2f, 0x61, 0x74, 0x6f, 0x6d, 0x2f, 0x63, 0x6f, 0x70, 0x79, 0x5f, 0x74, 0x72
        /*007e*/ 	.byte	0x61, 0x69, 0x74, 0x73, 0x5f, 0x73, 0x6d, 0x31, 0x30, 0x30, 0x2e, 0x68, 0x70, 0x70, 0x00
	.type		$str$25,@object
	.size		$str$25,(__unnamed_1 - $str$25)
$str$25:
        /*008d*/ 	.byte	0x28, 0x28, 0x75, 0x69, 0x6e, 0x74, 0x33, 0x32, 0x5f, 0x74, 0x28, 0x74, 0x68, 0x72, 0x65, 0x61
        /*009d*/ 	.byte	0x64, 0x49, 0x64, 0x78, 0x2e, 0x78, 0x29, 0x20, 0x2f, 0x20, 0x33, 0x32, 0x29, 0x20, 0x25, 0x20
        /*00ad*/ 	.byte	0x34, 0x29, 0x20, 0x3d, 0x3d, 0x20, 0x28, 0x28, 0x28, 0x74, 0x6d, 0x65, 0x6d, 0x5f, 0x61, 0x64
        /*00bd*/ 	.byte	0x64, 0x72, 0x20, 0x3e, 0x3e, 0x20, 0x31, 0x36, 0x29, 0x20, 0x2f, 0x20, 0x33, 0x32, 0x29, 0x20
        /*00cd*/ 	.byte	0x25, 0x20, 0x34, 0x29, 0x00
	.type		__unnamed_1,@object
	.size		__unnamed_1,(__unnamed_2 - __unnamed_1)
__unnamed_1:
        /*00d2*/ 	.byte	0x61, 0x75, 0x74, 0x6f, 0x20, 0x63, 0x75, 0x74, 0x65, 0x3a, 0x3a, 0x61, 0x73, 0x5f, 0x70, 0x6f
        /* <DEDUP_REMOVED lines=24> */
        /*0262*/ 	.byte	0x00
	.type		__unnamed_2,@object
	.size		__unnamed_2,(__unnamed_3 - __unnamed_2)
__unnamed_2:
        /* <DEDUP_REMOVED lines=26> */
	.type		__unnamed_3,@object
	.size		__unnamed_3,(.L_3 - __unnamed_3)
__unnamed_3:
        /* <DEDUP_REMOVED lines=41> */
.L_3:


//--------------------- .nv.shared._ZN7cutlass13device_kernelINS_4gemm6kernel13GemmUniversalIN4cute5tupleIJiiiiEEENS1_10collective13CollectiveMmaINS1_35MainloopSm100TmaUmmaWarpSpecializedILi3ELi2ELi4ENS5_IJNS4_1CILi1EEESB_SB_EEEEENS5_IJNSA_ILi64EEENSA_ILi256EEESE_EEEaNS5_IJlSB_lEEEaSH_NS4_8TiledMMAINS4_8MMA_AtomIJNS4_15SM100_MMA_S8_SSIaaiLi64ELi256ELNS4_4UMMA5MajorE0ELSM_0ELNSL_8SaturateE0EEEEEENS4_6LayoutISC_NS5_IJNSA_ILi0EEESR_SR_EEEEENS5_IJNS4_10UnderscoreESU_SU_EEEEENS4_13SM90_TMA_LOADENS4_14ComposedLayoutINS4_7SwizzleILi2ELi4ELi3EEENS4_18smem_ptr_flag_bitsILi8EEENSQ_INS5_IJNSA_ILi8EEESE_EEENS5_IJSE_SB_EEEEEEEvNS4_8identityESX_S17_vS18_EENS_8epilogue10collective18CollectiveEpilogueINS1A_23Sm100TmaWarpSpecializedILi4ELi2ELi32ELb0ELb0EEEJSG_NS5_IJNSQ_ISE_SB_EES1F_EEEaSH_aSH_NS1A_6fusion15FusionCallbacksIS1E_NS1H_17LinearCombinationIaiaiLNS_15FloatRoundStyleE2EEESG_S1G_JEEENS4_5SM1004TMEM4LOAD26SM100_TMEM_LOAD_16dp32b32xESX_S17_NS4_39AutoVectorizingCopyWithAssumedAlignmentILi128EEENS4_14SM90_TMA_STOREES17_S1S_S1S_EEEvvEEEEvNT_6ParamsE --------------------------
	.section	.nv.shared._ZN7cutlass13device_kernelINS_4gemm6kernel13GemmUniversalIN4cute5tupleIJiiiiEEENS1_10collective13CollectiveMmaINS1_35MainloopSm100TmaUmmaWarpSpecializedILi3ELi2ELi4ENS5_IJNS4_1CILi1EEESB_SB_EEEEENS5_IJNSA_ILi64EEENSA_ILi256EEESE_EEEaNS5_IJlSB_lEEEaSH_NS4_8TiledMMAINS4_8MMA_AtomIJNS4_15SM100_MMA_S8_SSIaaiLi64ELi256ELNS4_4UMMA5MajorE0ELSM_0ELNSL_8SaturateE0EEEEEENS4_6LayoutISC_NS5_IJNSA_ILi0EEESR_SR_EEEEENS5_IJNS4_10UnderscoreESU_SU_EEEEENS4_13SM90_TMA_LOADENS4_14ComposedLayoutINS4_7SwizzleILi2ELi4ELi3EEENS4_18smem_ptr_flag_bitsILi8EEENSQ_INS5_IJNSA_ILi8EEESE_EEENS5_IJSE_SB_EEEEEEEvNS4_8identityESX_S17_vS18_EENS_8epilogue10collective18CollectiveEpilogueINS1A_23Sm100TmaWarpSpecializedILi4ELi2ELi32ELb0ELb0EEEJSG_NS5_IJNSQ_ISE_SB_EES1F_EEEaSH_aSH_NS1A_6fusion15FusionCallbacksIS1E_NS1H_17LinearCombinationIaiaiLNS_15FloatRoundStyleE2EEESG_S1G_JEEENS4_5SM1004TMEM4LOAD26SM100_TMEM_LOAD_16dp32b32xESX_S17_NS4_39AutoVectorizingCopyWithAssumedAlignmentILi128EEENS4_14SM90_TMA_STOREES17_S1S_S1S_EEEvvEEEEvNT_6ParamsE,"aw",@nobits
	.sectionflags	@""
	.align	16
	.zero		1024


//--------------------- .nv.shared.reserved.0     --------------------------
	.section	.nv.shared.reserved.0,"aw",@nobits
	.weak		__nv_reservedSMEM_offset_0_alias
	.size		__nv_reservedSMEM_offset_0_alias, 0, 64
	.other		__nv_reservedSMEM_offset_0_alias,@"STO_CUDA_RESERVED_SHARED STV_DEFAULT"
__nv_reservedSMEM_offset_0_alias:
	.zero		0
.nv.shared.reserved.0:
	.zero		64
	.weak		__nv_reservedSMEM_tcgen05_partition
	.type		__nv_reservedSMEM_tcgen05_partition,@object
	.size		__nv_reservedSMEM_tcgen05_partition,(.L_0 - __nv_reservedSMEM_tcgen05_partition)
__nv_reservedSMEM_tcgen05_partition:
	.zero		32
.L_0:


//--------------------- .nv.global                --------------------------
	.section	.nv.global,"aw",@nobits
.nv.global:
	.type		_ZN40_INTERNAL_ed802e05_4_k_cu_f87c2289_316864cute1_E,@object
	.size		_ZN40_INTERNAL_ed802e05_4_k_cu_f87c2289_316864cute1_E,(_ZN40_INTERNAL_ed802e05_4_k_cu_f87c2289_316864cuda3std3__45__cpo6cbeginE - _ZN40_INTERNAL_ed802e05_4_k_cu_f87c2289_316864cute1_E)
_ZN40_INTERNAL_ed802e05_4_k_cu_f87c2289_316864cute1_E:
	.zero		1
	.type		_ZN40_INTERNAL_ed802e05_4_k_cu_f87c2289_316864cuda3std3__45__cpo6cbeginE,@object
	.size		_ZN40_INTERNAL_ed802e05_4_k_cu_f87c2289_316864cuda3std3__45__cpo6cbeginE,(_ZN40_INTERNAL_ed802e05_4_k_cu_f87c2289_316864cuda3std3__48in_placeE - _ZN40_INTERNAL_ed802e05_4_k_cu_f87c2289_316864cuda3std3__45__cpo6cbeginE)
_ZN40_INTERNAL_ed802e05_4_k_cu_f87c2289_316864cuda3std3__45__cpo6cbeginE:
	.zero		1
	.type		_ZN40_INTERNAL_ed802e05_4_k_cu_f87c2289_316864cuda3std3__48in_placeE,@object
	.size		_ZN40_INTERNAL_ed802e05_4_k_cu_f87c2289_316864cuda3std3__48in_placeE,(_ZN40_INTERNAL_ed802e05_4_k_cu_f87c2289_316864cuda3std6ranges3__45__cpo9iter_moveE - _ZN40_INTERNAL_ed802e05_4_k_cu_f87c2289_316864cuda3std3__48in_placeE)
_ZN40_INTERNAL_ed802e05_4_k_cu_f87c2289_316864cuda3std3__48in_placeE:
	.zero		1
	.type		_ZN40_INTERNAL_ed802e05_4_k_cu_f87c2289_316864cuda3std6ranges3__45__cpo9iter_moveE,@object
	.size		_ZN40_INTERNAL_ed802e05_4_k_cu_f87c2289_316864cuda3std6ranges3__45__cpo9iter_moveE,(_ZN40_INTERNAL_ed802e05_4_k_cu_f87c2289_316864cuda3std3__45__cpo5beginE - _ZN40_INTERNAL_ed802e05_4_k_cu_f87c2289_316864cuda3std6ranges3__45__cpo9iter_moveE)
_ZN40_INTERNAL_ed802e05_4_k_cu_f87c2289_316864cuda3std6ranges3__45__cpo9iter_moveE:
	.zero		1
	.type		_ZN40_INTERNAL_ed802e05_4_k_cu_f87c2289_316864cuda3std3__45__cpo5beginE,@object
	.size		_ZN40_INTERNAL_ed802e05_4_k_cu_f87c2289_316864cuda3std3__45__cpo5beginE,(_ZN40_INTERNAL_ed802e05_4_k_cu_f87c2289_316864cuda3std3__442_GLOBAL__N__ed802e05_4_k_cu_f87c2289_316866ignoreE - _ZN40_INTERNAL_ed802e05_4_k_cu_f87c2289_316864cuda3std3__45__cpo5beginE)
_ZN40_INTERNAL_ed802e05_4_k_cu_f87c2289_316864cuda3std3__45__cpo5beginE:
	.zero		1
	.type		_ZN40_INTERNAL_ed802e05_4_k_cu_f87c2289_316864cuda3std3__442_GLOBAL__N__ed802e05_4_k_cu_f87c2289_316866ignoreE,@object
	.size		_ZN40_INTERNAL_ed802e05_4_k_cu_f87c2289_316864cuda3std3__442_GLOBAL__N__ed802e05_4_k_cu_f87c2289_316866ignoreE,(_ZN40_INTERNAL_ed802e05_4_k_cu_f87c2289_316864cute7productE - _ZN40_INTERNAL_ed802e05_4_k_cu_f87c2289_316864cuda3std3__442_GLOBAL__N__ed802e05_4_k_cu_f87c2289_316866ignoreE)
_ZN40_INTERNAL_ed802e05_4_k_cu_f87c2289_316864cuda3std3__442_GLOBAL__N__ed802e05_4_k_cu_f87c2289_316866ignoreE:
	.zero		1
	.type		_ZN40_INTERNAL_ed802e05_4_k_cu_f87c2289_316864cute7productE,@object
	.size		_ZN40_INTERNAL_ed802e05_4_k_cu_f87c2289_316864cute7productE,(_ZN40_INTERNAL_ed802e05_4_k_cu_f87c2289_316864cuda3std3__45__cpo3endE - _ZN40_INTERNAL_ed802e05_4_k_cu_f87c2289_316864cute7productE)
_ZN40_INTERNAL_ed802e05_4_k_cu_f87c2289_316864cute7productE:
	.zero		1
	.type		_ZN40_INTERNAL_ed802e05_4_k_cu_f87c2289_316864cuda3std3__45__cpo3endE,@object
	.size		_ZN40_INTERNAL_ed802e05_4_k_cu_f87c2289_316864cuda3std3__45__cpo3endE,(_ZN40_INTERNAL_ed802e05_4_k_cu_f87c2289_316864cuda3std3__419piecewise_constructE - _ZN40_INTERNAL_ed802e05_4_k_cu_f87c2289_316864cuda3std3__45__cpo3endE)
_ZN40_INTERNAL_ed802e05_4_k_cu_f87c2289_316864cuda3std3__45__cpo3endE:
	.zero		1
	.type		_ZN40_INTERNAL_ed802e05_4_k_cu_f87c2289_316864cuda3std3__419piecewise_constructE,@object
	.size		_ZN40_INTERNAL_ed802e05_4_k_cu_f87c2289_316864cuda3std3__419piecewise_constructE,(_ZN40_INTERNAL_ed802e05_4_k_cu_f87c2289_316864cuda3std3__45__cpo4cendE - _ZN40_INTERNAL_ed802e05_4_k_cu_f87c2289_316864cuda3std3__419piecewise_constructE)
_ZN40_INTERNAL_ed802e05_4_k_cu_f87c2289_316864cuda3std3__419piecewise_constructE:
	.zero		1
	.type		_ZN40_INTERNAL_ed802e05_4_k_cu_f87c2289_316864cuda3std3__45__cpo4cendE,@object
	.size		_ZN40_INTERNAL_ed802e05_4_k_cu_f87c2289_316864cuda3std3__45__cpo4cendE,(_ZN40_INTERNAL_ed802e05_4_k_cu_f87c2289_316864cuda3std6ranges3__45__cpo4swapE - _ZN40_INTERNAL_ed802e05_4_k_cu_f87c2289_316864cuda3std3__45__cpo4cendE)
_ZN40_INTERNAL_ed802e05_4_k_cu_f87c2289_316864cuda3std3__45__cpo4cendE:
	.zero		1
	.type		_ZN40_INTERNAL_ed802e05_4_k_cu_f87c2289_316864cuda3std6ranges3__45__cpo4swapE,@object
	.size		_ZN40_INTERNAL_ed802e05_4_k_cu_f87c2289_316864cuda3std6ranges3__45__cpo4swapE,(.L_11 - _ZN40_INTERNAL_ed802e05_4_k_cu_f87c2289_316864cuda3std6ranges3__45__cpo4swapE)
_ZN40_INTERNAL_ed802e05_4_k_cu_f87c2289_316864cuda3std6ranges3__45__cpo4swapE:
	.zero		1
.L_11:


//--------------------- .nv.constant0._ZN7cutlass13device_kernelINS_4gemm6kernel13GemmUniversalIN4cute5tupleIJiiiiEEENS1_10collective13CollectiveMmaINS1_35MainloopSm100TmaUmmaWarpSpecializedILi3ELi2ELi4ENS5_IJNS4_1CILi1EEESB_SB_EEEEENS5_IJNSA_ILi64EEENSA_ILi256EEESE_EEEaNS5_IJlSB_lEEEaSH_NS4_8TiledMMAINS4_8MMA_AtomIJNS4_15SM100_MMA_S8_SSIaaiLi64ELi256ELNS4_4UMMA5MajorE0ELSM_0ELNSL_8SaturateE0EEEEEENS4_6LayoutISC_NS5_IJNSA_ILi0EEESR_SR_EEEEENS5_IJNS4_10UnderscoreESU_SU_EEEEENS4_13SM90_TMA_LOADENS4_14ComposedLayoutINS4_7SwizzleILi2ELi4ELi3EEENS4_18smem_ptr_flag_bitsILi8EEENSQ_INS5_IJNSA_ILi8EEESE_EEENS5_IJSE_SB_EEEEEEEvNS4_8identityESX_S17_vS18_EENS_8epilogue10collective18CollectiveEpilogueINS1A_23Sm100TmaWarpSpecializedILi4ELi2ELi32ELb0ELb0EEEJSG_NS5_IJNSQ_ISE_SB_EES1F_EEEaSH_aSH_NS1A_6fusion15FusionCallbacksIS1E_NS1H_17LinearCombinationIaiaiLNS_15FloatRoundStyleE2EEESG_S1G_JEEENS4_5SM1004TMEM4LOAD26SM100_TMEM_LOAD_16dp32b32xESX_S17_NS4_39AutoVectorizingCopyWithAssumedAlignmentILi128EEENS4_14SM90_TMA_STOREES17_S1S_S1S_EEEvvEEEEvNT_6ParamsE --------------------------
	.section	.nv.constant0._ZN7cutlass13device_kernelINS_4gemm6kernel13GemmUniversalIN4cute5tupleIJiiiiEEENS1_10collective13CollectiveMmaINS1_35MainloopSm100TmaUmmaWarpSpecializedILi3ELi2ELi4ENS5_IJNS4_1CILi1EEESB_SB_EEEEENS5_IJNSA_ILi64EEENSA_ILi256EEESE_EEEaNS5_IJlSB_lEEEaSH_NS4_8TiledMMAINS4_8MMA_AtomIJNS4_15SM100_MMA_S8_SSIaaiLi64ELi256ELNS4_4UMMA5MajorE0ELSM_0ELNSL_8SaturateE0EEEEEENS4_6LayoutISC_NS5_IJNSA_ILi0EEESR_SR_EEEEENS5_IJNS4_10UnderscoreESU_SU_EEEEENS4_13SM90_TMA_LOADENS4_14ComposedLayoutINS4_7SwizzleILi2ELi4ELi3EEENS4_18smem_ptr_flag_bitsILi8EEENSQ_INS5_IJNSA_ILi8EEESE_EEENS5_IJSE_SB_EEEEEEEvNS4_8identityESX_S17_vS18_EENS_8epilogue10collective18CollectiveEpilogueINS1A_23Sm100TmaWarpSpecializedILi4ELi2ELi32ELb0ELb0EEEJSG_NS5_IJNSQ_ISE_SB_EES1F_EEEaSH_aSH_NS1A_6fusion15FusionCallbacksIS1E_NS1H_17LinearCombinationIaiaiLNS_15FloatRoundStyleE2EEESG_S1G_JEEENS4_5SM1004TMEM4LOAD26SM100_TMEM_LOAD_16dp32b32xESX_S17_NS4_39AutoVectorizingCopyWithAssumedAlignmentILi128EEENS4_14SM90_TMA_STOREES17_S1S_S1S_EEEvvEEEEvNT_6ParamsE,"a",@progbits
	.sectionflags	@""
	.align	4
.nv.constant0._ZN7cutlass13device_kernelINS_4gemm6kernel13GemmUniversalIN4cute5tupleIJiiiiEEENS1_10collective13CollectiveMmaINS1_35MainloopSm100TmaUmmaWarpSpecializedILi3ELi2ELi4ENS5_IJNS4_1CILi1EEESB_SB_EEEEENS5_IJNSA_ILi64EEENSA_ILi256EEESE_EEEaNS5_IJlSB_lEEEaSH_NS4_8TiledMMAINS4_8MMA_AtomIJNS4_15SM100_MMA_S8_SSIaaiLi64ELi256ELNS4_4UMMA5MajorE0ELSM_0ELNSL_8SaturateE0EEEEEENS4_6LayoutISC_NS5_IJNSA_ILi0EEESR_SR_EEEEENS5_IJNS4_10UnderscoreESU_SU_EEEEENS4_13SM90_TMA_LOADENS4_14ComposedLayoutINS4_7SwizzleILi2ELi4ELi3EEENS4_18smem_ptr_flag_bitsILi8EEENSQ_INS5_IJNSA_ILi8EEESE_EEENS5_IJSE_SB_EEEEEEEvNS4_8identityESX_S17_vS18_EENS_8epilogue10collective18CollectiveEpilogueINS1A_23Sm100TmaWarpSpecializedILi4ELi2ELi32ELb0ELb0EEEJSG_NS5_IJNSQ_ISE_SB_EES1F_EEEaSH_aSH_NS1A_6fusion15FusionCallbacksIS1E_NS1H_17LinearCombinationIaiaiLNS_15FloatRoundStyleE2EEESG_S1G_JEEENS4_5SM1004TMEM4LOAD26SM100_TMEM_LOAD_16dp32b32xESX_S17_NS4_39AutoVectorizingCopyWithAssumedAlignmentILi128EEENS4_14SM90_TMA_STOREES17_S1S_S1S_EEEvvEEEEvNT_6ParamsE:
	.zero		2944


//--------------------- SYMBOLS --------------------------

	.type		.nv.reservedSmem.offset0,@object
	.size		.nv.reservedSmem.offset0,0x4
	.type		.nv.reservedSmem.cap,@object
	.size		.nv.reservedSmem.cap,0x4
	.type		__assertfail,@function
